	.target	sm_100a

	.elftype	@"ET_EXEC"


//--------------------- .note.nv.tkinfo           --------------------------
	.section	.note.nv.tkinfo,"",@"SHT_NOTE"
	.sectionflags	@"SHF_NOTE_NV_TKINFO"
	.tkinfo
        /*0018*/ 	.word	0x00000002
        /*0030*/ 	.string	""
        /*0030*/ 	.string	"ptxas"
        /*0030*/ 	.string	"Cuda compilation tools, release 13.0, V13.0.88"
        /*0030*/ 	.string	"Build cuda_13.0.r13.0/compiler.36424714_0"
        /*0030*/ 	.string	"-arch sm_100a -m 64 "



//--------------------- .note.nv.cuinfo           --------------------------
	.section	.note.nv.cuinfo,"",@"SHT_NOTE"
	.sectionflags	@"SHF_NOTE_NV_CUINFO"
        /*0018*/ 	.short	0x0002
        /*001a*/ 	.short	0x0064
        /*001c*/ 	.short	0x0082
	.zero		2


//--------------------- .nv.info                  --------------------------
	.section	.nv.info,"",@"SHT_CUDA_INFO"
	.align	4


	//----- nvinfo : EIATTR_REGCOUNT
	.align		4
        /*0000*/ 	.byte	0x04, 0x2f
        /*0002*/ 	.short	(.L_19 - .L_18)
	.align		4
.L_18:
        /*0004*/ 	.word	index@(_ZN7cutlass13device_kernelINS_4gemm6kernel13GemmUniversalIN4cute5tupleIJiiiiEEENS1_10collective13CollectiveMmaINS1_35MainloopSm100TmaUmmaWarpSpecializedILi3ELi2ELi4ENS5_IJNS4_1CILi1EEESB_SB_EEEEENS5_IJNSA_ILi64EEENSA_ILi128EEENSA_ILi32EEEEEENS_6half_tENS5_IJlSB_lEEESI_SJ_NS4_8TiledMMAINS4_8MMA_AtomIJNS4_20SM100_MMA_F16BF16_SSISI_SI_fLi64ELi128ELNS4_4UMMA5MajorE0ELSO_0ELNSN_7ScaleInE0ELSP_0EEEEEENS4_6LayoutISC_NS5_IJNSA_ILi0EEEST_ST_EEEEENS5_IJNS4_10UnderscoreESW_SW_EEEEENS4_13SM90_TMA_LOADENS4_14ComposedLayoutINS4_7SwizzleILi2ELi4ELi3EEENS4_18smem_ptr_flag_bitsILi16EEENSS_INS5_IJNSA_ILi8EEESG_EEENS5_IJSG_SB_EEEEEEEvNS4_8identityESZ_S19_vS1A_EENS_8epilogue10collective18CollectiveEpilogueINS1C_23Sm100TmaWarpSpecializedILi4ELi2ELi16ELb1ELb0EEEJSH_NS5_IJNSS_ISE_SB_EENSS_ISG_SB_EEEEESI_SJ_SI_SJ_NS1C_6fusion15FusionCallbacksIS1G_NS1K_17LinearCombinationISI_fSI_fLNS_15FloatRoundStyleE2EEESH_S1J_JEEENS4_5SM1004TMEM4LOAD26SM100_TMEM_LOAD_16dp256b4xESZ_S19_NS4_17SM75_U32x4_LDSM_NENS4_14SM90_TMA_STOREES19_NS4_17SM90_U32x4_STSM_NENS4_39AutoVectorizingCopyWithAssumedAlignmentILi128EEEEEEvvEEEEvNT_6ParamsE)
        /*0008*/ 	.word	0x0000005b


	//----- nvinfo : EIATTR_FRAME_SIZE
	.align		4
.L_19:
        /*000c*/ 	.byte	0x04, 0x11
        /*000e*/ 	.short	(.L_21 - .L_20)
	.align		4
.L_20:
        /*0010*/ 	.word	index@($__internal_2_$__cuda_sm10x_tcgen05_guardrail_trap_unallocated_columns_being_dealloced)
        /*0014*/ 	.word	0x00000000


	//----- nvinfo : EIATTR_FRAME_SIZE
	.align		4
.L_21:
        /*0018*/ 	.byte	0x04, 0x11
        /*001a*/ 	.short	(.L_23 - .L_22)
	.align		4
.L_22:
        /*001c*/ 	.word	index@($__internal_1_$__cuda_sm10x_tcgen05_guardrail_trap_phase_invalid_during_alloc)
        /*0020*/ 	.word	0x00000000


	//----- nvinfo : EIATTR_FRAME_SIZE
	.align		4
.L_23:
        /*0024*/ 	.byte	0x04, 0x11
        /*0026*/ 	.short	(.L_25 - .L_24)
	.align		4
.L_24:
        /*0028*/ 	.word	index@($__internal_0_$__cuda_sm10x_tcgen05_guardrail_trap_col_being_dealloced_not_returned_by_alloc)
        /*002c*/ 	.word	0x00000000


	//----- nvinfo : EIATTR_FRAME_SIZE
	.align		4
.L_25:
        /*0030*/ 	.byte	0x04, 0x11
        /*0032*/ 	.short	(.L_27 - .L_26)
	.align		4
.L_26:
        /*0034*/ 	.word	index@(_ZN7cutlass13device_kernelINS_4gemm6kernel13GemmUniversalIN4cute5tupleIJiiiiEEENS1_10collective13CollectiveMmaINS1_35MainloopSm100TmaUmmaWarpSpecializedILi3ELi2ELi4ENS5_IJNS4_1CILi1EEESB_SB_EEEEENS5_IJNSA_ILi64EEENSA_ILi128EEENSA_ILi32EEEEEENS_6half_tENS5_IJlSB_lEEESI_SJ_NS4_8TiledMMAINS4_8MMA_AtomIJNS4_20SM100_MMA_F16BF16_SSISI_SI_fLi64ELi128ELNS4_4UMMA5MajorE0ELSO_0ELNSN_7ScaleInE0ELSP_0EEEEEENS4_6LayoutISC_NS5_IJNSA_ILi0EEEST_ST_EEEEENS5_IJNS4_10UnderscoreESW_SW_EEEEENS4_13SM90_TMA_LOADENS4_14ComposedLayoutINS4_7SwizzleILi2ELi4ELi3EEENS4_18smem_ptr_flag_bitsILi16EEENSS_INS5_IJNSA_ILi8EEESG_EEENS5_IJSG_SB_EEEEEEEvNS4_8identityESZ_S19_vS1A_EENS_8epilogue10collective18CollectiveEpilogueINS1C_23Sm100TmaWarpSpecializedILi4ELi2ELi16ELb1ELb0EEEJSH_NS5_IJNSS_ISE_SB_EENSS_ISG_SB_EEEEESI_SJ_SI_SJ_NS1C_6fusion15FusionCallbacksIS1G_NS1K_17LinearCombinationISI_fSI_fLNS_15FloatRoundStyleE2EEESH_S1J_JEEENS4_5SM1004TMEM4LOAD26SM100_TMEM_LOAD_16dp256b4xESZ_S19_NS4_17SM75_U32x4_LDSM_NENS4_14SM90_TMA_STOREES19_NS4_17SM90_U32x4_STSM_NENS4_39AutoVectorizingCopyWithAssumedAlignmentILi128EEEEEEvvEEEEvNT_6ParamsE)
        /*0038*/ 	.word	0x00000000


	//----- nvinfo : EIATTR_MIN_STACK_SIZE
	.align		4
.L_27:
        /*003c*/ 	.byte	0x04, 0x12
        /*003e*/ 	.short	(.L_29 - .L_28)
	.align		4
.L_28:
        /*0040*/ 	.word	index@(_ZN7cutlass13device_kernelINS_4gemm6kernel13GemmUniversalIN4cute5tupleIJiiiiEEENS1_10collective13CollectiveMmaINS1_35MainloopSm100TmaUmmaWarpSpecializedILi3ELi2ELi4ENS5_IJNS4_1CILi1EEESB_SB_EEEEENS5_IJNSA_ILi64EEENSA_ILi128EEENSA_ILi32EEEEEENS_6half_tENS5_IJlSB_lEEESI_SJ_NS4_8TiledMMAINS4_8MMA_AtomIJNS4_20SM100_MMA_F16BF16_SSISI_SI_fLi64ELi128ELNS4_4UMMA5MajorE0ELSO_0ELNSN_7ScaleInE0ELSP_0EEEEEENS4_6LayoutISC_NS5_IJNSA_ILi0EEEST_ST_EEEEENS5_IJNS4_10UnderscoreESW_SW_EEEEENS4_13SM90_TMA_LOADENS4_14ComposedLayoutINS4_7SwizzleILi2ELi4ELi3EEENS4_18smem_ptr_flag_bitsILi16EEENSS_INS5_IJNSA_ILi8EEESG_EEENS5_IJSG_SB_EEEEEEEvNS4_8identityESZ_S19_vS1A_EENS_8epilogue10collective18CollectiveEpilogueINS1C_23Sm100TmaWarpSpecializedILi4ELi2ELi16ELb1ELb0EEEJSH_NS5_IJNSS_ISE_SB_EENSS_ISG_SB_EEEEESI_SJ_SI_SJ_NS1C_6fusion15FusionCallbacksIS1G_NS1K_17LinearCombinationISI_fSI_fLNS_15FloatRoundStyleE2EEESH_S1J_JEEENS4_5SM1004TMEM4LOAD26SM100_TMEM_LOAD_16dp256b4xESZ_S19_NS4_17SM75_U32x4_LDSM_NENS4_14SM90_TMA_STOREES19_NS4_17SM90_U32x4_STSM_NENS4_39AutoVectorizingCopyWithAssumedAlignmentILi128EEEEEEvvEEEEvNT_6ParamsE)
        /*0044*/ 	.word	0x00000000
.L_29:


//--------------------- .nv.compat                --------------------------
	.section	.nv.compat,"",@"SHT_CUDA_COMPAT_INFO"
	.align	4
        /*0000*/ 	.byte	0x02, 0x09, 0x01, 0x00, 0x02, 0x02, 0x02, 0x00, 0x02, 0x05, 0x05, 0x00, 0x03, 0x07, 0x01, 0x01
        /*0010*/ 	.byte	0x02, 0x03, 0x01, 0x00, 0x02, 0x06, 0x01, 0x00, 0x04, 0x0b, 0x08, 0x00, 0x09, 0x00, 0x00, 0x00
        /*0020*/ 	.byte	0x00, 0x00, 0x00, 0x00


//--------------------- .nv.info._ZN7cutlass13device_kernelINS_4gemm6kernel13GemmUniversalIN4cute5tupleIJiiiiEEENS1_10collective13CollectiveMmaINS1_35MainloopSm100TmaUmmaWarpSpecializedILi3ELi2ELi4ENS5_IJNS4_1CILi1EEESB_SB_EEEEENS5_IJNSA_ILi64EEENSA_ILi128EEENSA_ILi32EEEEEENS_6half_tENS5_IJlSB_lEEESI_SJ_NS4_8TiledMMAINS4_8MMA_AtomIJNS4_20SM100_MMA_F16BF16_SSISI_SI_fLi64ELi128ELNS4_4UMMA5MajorE0ELSO_0ELNSN_7ScaleInE0ELSP_0EEEEEENS4_6LayoutISC_NS5_IJNSA_ILi0EEEST_ST_EEEEENS5_IJNS4_10UnderscoreESW_SW_EEEEENS4_13SM90_TMA_LOADENS4_14ComposedLayoutINS4_7SwizzleILi2ELi4ELi3EEENS4_18smem_ptr_flag_bitsILi16EEENSS_INS5_IJNSA_ILi8EEESG_EEENS5_IJSG_SB_EEEEEEEvNS4_8identityESZ_S19_vS1A_EENS_8epilogue10collective18CollectiveEpilogueINS1C_23Sm100TmaWarpSpecializedILi4ELi2ELi16ELb1ELb0EEEJSH_NS5_IJNSS_ISE_SB_EENSS_ISG_SB_EEEEESI_SJ_SI_SJ_NS1C_6fusion15FusionCallbacksIS1G_NS1K_17LinearCombinationISI_fSI_fLNS_15FloatRoundStyleE2EEESH_S1J_JEEENS4_5SM1004TMEM4LOAD26SM100_TMEM_LOAD_16dp256b4xESZ_S19_NS4_17SM75_U32x4_LDSM_NENS4_14SM90_TMA_STOREES19_NS4_17SM90_U32x4_STSM_NENS4_39AutoVectorizingCopyWithAssumedAlignmentILi128EEEEEEvvEEEEvNT_6ParamsE --------------------------
	.section	.nv.info._ZN7cutlass13device_kernelINS_4gemm6kernel13GemmUniversalIN4cute5tupleIJiiiiEEENS1_10collective13CollectiveMmaINS1_35MainloopSm100TmaUmmaWarpSpecializedILi3ELi2ELi4ENS5_IJNS4_1CILi1EEESB_SB_EEEEENS5_IJNSA_ILi64EEENSA_ILi128EEENSA_ILi32EEEEEENS_6half_tENS5_IJlSB_lEEESI_SJ_NS4_8TiledMMAINS4_8MMA_AtomIJNS4_20SM100_MMA_F16BF16_SSISI_SI_fLi64ELi128ELNS4_4UMMA5MajorE0ELSO_0ELNSN_7ScaleInE0ELSP_0EEEEEENS4_6LayoutISC_NS5_IJNSA_ILi0EEEST_ST_EEEEENS5_IJNS4_10UnderscoreESW_SW_EEEEENS4_13SM90_TMA_LOADENS4_14ComposedLayoutINS4_7SwizzleILi2ELi4ELi3EEENS4_18smem_ptr_flag_bitsILi16EEENSS_INS5_IJNSA_ILi8EEESG_EEENS5_IJSG_SB_EEEEEEEvNS4_8identityESZ_S19_vS1A_EENS_8epilogue10collective18CollectiveEpilogueINS1C_23Sm100TmaWarpSpecializedILi4ELi2ELi16ELb1ELb0EEEJSH_NS5_IJNSS_ISE_SB_EENSS_ISG_SB_EEEEESI_SJ_SI_SJ_NS1C_6fusion15FusionCallbacksIS1G_NS1K_17LinearCombinationISI_fSI_fLNS_15FloatRoundStyleE2EEESH_S1J_JEEENS4_5SM1004TMEM4LOAD26SM100_TMEM_LOAD_16dp256b4xESZ_S19_NS4_17SM75_U32x4_LDSM_NENS4_14SM90_TMA_STOREES19_NS4_17SM90_U32x4_STSM_NENS4_39AutoVectorizingCopyWithAssumedAlignmentILi128EEEEEEvvEEEEvNT_6ParamsE,"",@"SHT_CUDA_INFO"
	.sectionflags	@""
	.align	4


	//----- nvinfo : EIATTR_CUDA_API_VERSION
	.align		4
        /*0000*/ 	.byte	0x04, 0x37
        /*0002*/ 	.short	(.L_31 - .L_30)
.L_30:
        /*0004*/ 	.word	0x00000082


	//----- nvinfo : EIATTR_KPARAM_INFO
	.align		4
.L_31:
        /*0008*/ 	.byte	0x04, 0x17
        /*000a*/ 	.short	(.L_33 - .L_32)
.L_32:
        /*000c*/ 	.word	0x00000000
        /*0010*/ 	.short	0x0000
        /*0012*/ 	.short	0x0000
        /*0014*/ 	.byte	0x00, 0xf0, 0x01, 0x20


	//----- nvinfo : EIATTR_AT_ENTRY_FRAGMENTS
	.align		4
.L_33:
        /*0018*/ 	.byte	0x04, 0x4f
        /*001a*/ 	.short	(.L_35 - .L_34)


	//   ....[0]....
.L_34:
        /*001c*/ 	.word	0x00000006


	//----- nvinfo : EIATTR_RESERVED_SMEM_USED
	.align		4
.L_35:
        /*0020*/ 	.byte	0x01, 0x41
	.zero		2


	//----- nvinfo : EIATTR_SPARSE_MMA_MASK
	.align		4
        /*0024*/ 	.byte	0x03, 0x50
        /*0026*/ 	.short	0x0000


	//----- nvinfo : EIATTR_TCGEN05_1CTA_USED
	.align		4
        /*0028*/ 	.byte	0x01, 0x51
	.zero		2


	//----- nvinfo : EIATTR_MAXREG_COUNT
	.align		4
        /*002c*/ 	.byte	0x03, 0x1b
        /*002e*/ 	.short	0x00ff


	//----- nvinfo : EIATTR_NUM_BARRIERS
	.align		4
        /*0030*/ 	.byte	0x02, 0x4c
        /*0032*/ 	.byte	0x07
	.zero		1


	//----- nvinfo : EIATTR_EXTERNS
	.align		4
        /*0034*/ 	.byte	0x04, 0x0f
        /*0036*/ 	.short	(.L_37 - .L_36)


	//   ....[0]....
	.align		4
.L_36:
        /*0038*/ 	.word	index@(__assertfail)


	//----- nvinfo : EIATTR_MERCURY_ISA_VERSION
	.align		4
.L_37:
        /*003c*/ 	.byte	0x03, 0x5f
        /*003e*/ 	.short	0x0101


	//----- nvinfo : EIATTR_INT_WARP_WIDE_INSTR_OFFSETS
	.align		4
        /*0040*/ 	.byte	0x04, 0x31
        /*0042*/ 	.short	(.L_39 - .L_38)


	//   ....[0]....
.L_38:
        /*0044*/ 	.word	0x00001dd0


	//   ....[1]....
        /*0048*/ 	.word	0x00003710


	//   ....[2]....
        /*004c*/ 	.word	0x00003730


	//   ....[3]....
        /*0050*/ 	.word	0x00003760


	//   ....[4]....
        /*0054*/ 	.word	0x000040a0


	//   ....[5]....
        /*0058*/ 	.word	0x00004110


	//   ....[6]....
        /*005c*/ 	.word	0x000041f0


	//   ....[7]....
        /*0060*/ 	.word	0x00004270


	//   ....[8]....
        /*0064*/ 	.word	0x00004380


	//   ....[9]....
        /*0068*/ 	.word	0x00004410


	//   ....[10]....
        /*006c*/ 	.word	0x000045f0


	//   ....[11]....
        /*0070*/ 	.word	0x00004750


	//----- nvinfo : EIATTR_COOP_GROUP_MASK_REGIDS
	.align		4
.L_39:
        /*0074*/ 	.byte	0x04, 0x29
        /*0076*/ 	.short	(.L_41 - .L_40)


	//   ....[0]....
.L_40:
        /*0078*/ 	.word	0xffffffff


	//   ....[1]....
        /*007c*/ 	.word	0xffffffff


	//   ....[2]....
        /*0080*/ 	.word	0xffffffff


	//   ....[3]....
        /*0084*/ 	.word	0xffffffff


	//   ....[4]....
        /*0088*/ 	.word	0xffffffff


	//   ....[5]....
        /*008c*/ 	.word	0xffffffff


	//   ....[6]....
        /*0090*/ 	.word	0xffffffff


	//   ....[7]....
        /*0094*/ 	.word	0xffffffff


	//   ....[8]....
        /*0098*/ 	.word	0xffffffff


	//   ....[9]....
        /*009c*/ 	.word	0xffffffff


	//   ....[10]....
        /*00a0*/ 	.word	0xffffffff


	//   ....[11]....
        /*00a4*/ 	.word	0xffffffff


	//   ....[12]....
        /*00a8*/ 	.word	0xffffffff


	//----- nvinfo : EIATTR_COOP_GROUP_INSTR_OFFSETS
	.align		4
.L_41:
        /*00ac*/ 	.byte	0x04, 0x28
        /*00ae*/ 	.short	(.L_43 - .L_42)


	//   ....[0]....
.L_42:
        /*00b0*/ 	.word	0x00000090


	//   ....[1]....
        /*00b4*/ 	.word	0x000004d0


	//   ....[2]....
        /*00b8*/ 	.word	0x00000620


	//   ....[3]....
        /*00bc*/ 	.word	0x000007c0


	//   ....[4]....
        /*00c0*/ 	.word	0x000008c0


	//   ....[5]....
        /*00c4*/ 	.word	0x00000a30


	//   ....[6]....
        /*00c8*/ 	.word	0x00000bd0


	//   ....[7]....
        /*00cc*/ 	.word	0x00001cb0


	//   ....[8]....
        /*00d0*/ 	.word	0x00002a00


	//   ....[9]....
        /*00d4*/ 	.word	0x00002c10


	//   ....[10]....
        /*00d8*/ 	.word	0x00002c40


	//   ....[11]....
        /*00dc*/ 	.word	0x000035f0


	//   ....[12]....
        /*00e0*/ 	.word	0x00003820


	//----- nvinfo : EIATTR_VRC_CTA_INIT_COUNT
	.align		4
.L_43:
        /*00e4*/ 	.byte	0x02, 0x4a
        /*00e6*/ 	.byte	0x80
	.zero		1


	//----- nvinfo : EIATTR_SYSCALL_OFFSETS
	.align		4
        /*00e8*/ 	.byte	0x04, 0x46
        /*00ea*/ 	.short	(.L_45 - .L_44)


	//   ....[0]....
.L_44:
        /*00ec*/ 	.word	0x00005200


	//   ....[1]....
        /*00f0*/ 	.word	0x000052f0


	//   ....[2]....
        /*00f4*/ 	.word	0x00005a50


	//   ....[3]....
        /*00f8*/ 	.word	0x00006300


	//   ....[4]....
        /*00fc*/ 	.word	0x00006b80


	//   ....[5]....
        /*0100*/ 	.word	0x00007400


	//----- nvinfo : EIATTR_MBARRIER_INSTR_OFFSETS
	.align		4
.L_45:
        /*0104*/ 	.byte	0x04, 0x39
        /*0106*/ 	.short	(.L_47 - .L_46)


	//   ....[0]....
.L_46:
        /*0108*/ 	.word	0x000005b0
        /*010c*/ 	.word	0x000000ff
        /*0110*/ 	.word	0x00000000
        /*0114*/ 	.short	0x0100
        /*0116*/ 	.byte	0x05
	.zero		1


	//   ....[1]....
        /*0118*/ 	.word	0x000005c0
        /*011c*/ 	.word	0x000000ff
        /*0120*/ 	.word	0x00000018
        /*0124*/ 	.short	0x0100
        /*0126*/ 	.byte	0x05
	.zero		1


	//   ....[2]....
        /*0128*/ 	.word	0x000005d0
        /*012c*/ 	.word	0x000000ff
        /*0130*/ 	.word	0x00000008
        /*0134*/ 	.short	0x0100
        /*0136*/ 	.byte	0x05
	.zero		1


	//   ....[3]....
        /*0138*/ 	.word	0x000005e0
        /*013c*/ 	.word	0x000000ff
        /*0140*/ 	.word	0x00000020
        /*0144*/ 	.short	0x0100
        /*0146*/ 	.byte	0x05
	.zero		1


	//   ....[4]....
        /*0148*/ 	.word	0x000005f0
        /*014c*/ 	.word	0x000000ff
        /*0150*/ 	.word	0x00000010
        /*0154*/ 	.short	0x0100
        /*0156*/ 	.byte	0x05
	.zero		1


	//   ....[5]....
        /*0158*/ 	.word	0x00000600
        /*015c*/ 	.word	0x000000ff
        /*0160*/ 	.word	0x00000028
        /*0164*/ 	.short	0x0100
        /*0166*/ 	.byte	0x05
	.zero		1


	//   ....[6]....
        /*0168*/ 	.word	0x00000730
        /*016c*/ 	.word	0x000000ff
        /*0170*/ 	.word	0x00000030
        /*0174*/ 	.short	0x0100
        /*0176*/ 	.byte	0x07
	.zero		1


	//   ....[7]....
        /*0178*/ 	.word	0x00000740
        /*017c*/ 	.word	0x000000ff
        /*0180*/ 	.word	0x00000050
        /*0184*/ 	.short	0x0100
        /*0186*/ 	.byte	0x07
	.zero		1


	//   ....[8]....
        /*0188*/ 	.word	0x00000750
        /*018c*/ 	.word	0x000000ff
        /*0190*/ 	.word	0x00000038
        /*0194*/ 	.short	0x0100
        /*0196*/ 	.byte	0x07
	.zero		1


	//   ....[9]....
        /*0198*/ 	.word	0x00000760
        /*019c*/ 	.word	0x000000ff
        /*01a0*/ 	.word	0x00000058
        /*01a4*/ 	.short	0x0100
        /*01a6*/ 	.byte	0x07
	.zero		1


	//   ....[10]....
        /*01a8*/ 	.word	0x00000770
        /*01ac*/ 	.word	0x000000ff
        /*01b0*/ 	.word	0x00000040
        /*01b4*/ 	.short	0x0100
        /*01b6*/ 	.byte	0x07
	.zero		1


	//   ....[11]....
        /*01b8*/ 	.word	0x00000780
        /*01bc*/ 	.word	0x000000ff
        /*01c0*/ 	.word	0x00000060
        /*01c4*/ 	.short	0x0100
        /*01c6*/ 	.byte	0x07
	.zero		1


	//   ....[12]....
        /*01c8*/ 	.word	0x00000790
        /*01cc*/ 	.word	0x000000ff
        /*01d0*/ 	.word	0x00000048
        /*01d4*/ 	.short	0x0100
        /*01d6*/ 	.byte	0x07
	.zero		1


	//   ....[13]....
        /*01d8*/ 	.word	0x000007a0
        /*01dc*/ 	.word	0x000000ff
        /*01e0*/ 	.word	0x00000068
        /*01e4*/ 	.short	0x0100
        /*01e6*/ 	.byte	0x07
	.zero		1


	//   ....[14]....
        /*01e8*/ 	.word	0x00000890
        /*01ec*/ 	.word	0x000000ff
        /*01f0*/ 	.word	0x00000070
        /*01f4*/ 	.short	0x0100
        /*01f6*/ 	.byte	0x05
	.zero		1


	//   ....[15]....
        /*01f8*/ 	.word	0x000008a0
        /*01fc*/ 	.word	0x000000ff
        /*0200*/ 	.word	0x00000078
        /*0204*/ 	.short	0x0100
        /*0206*/ 	.byte	0x05
	.zero		1


	//   ....[16]....
        /*0208*/ 	.word	0x000009e0
        /*020c*/ 	.word	0x000000ff
        /*0210*/ 	.word	0x00000080
        /*0214*/ 	.short	0x0100
        /*0216*/ 	.byte	0x05
	.zero		1


	//   ....[17]....
        /*0218*/ 	.word	0x000009f0
        /*021c*/ 	.word	0x000000ff
        /*0220*/ 	.word	0x00000090
        /*0224*/ 	.short	0x0100
        /*0226*/ 	.byte	0x05
	.zero		1


	//   ....[18]....
        /*0228*/ 	.word	0x00000a00
        /*022c*/ 	.word	0x000000ff
        /*0230*/ 	.word	0x00000088
        /*0234*/ 	.short	0x0100
        /*0236*/ 	.byte	0x05
	.zero		1


	//   ....[19]....
        /*0238*/ 	.word	0x00000a10
        /*023c*/ 	.word	0x000000ff
        /*0240*/ 	.word	0x00000098
        /*0244*/ 	.short	0x0100
        /*0246*/ 	.byte	0x05
	.zero		1


	//   ....[20]....
        /*0248*/ 	.word	0x00000b40
        /*024c*/ 	.word	0x000000ff
        /*0250*/ 	.word	0x000000a0
        /*0254*/ 	.short	0x0100
        /*0256*/ 	.byte	0x07
	.zero		1


	//   ....[21]....
        /*0258*/ 	.word	0x00000b50
        /*025c*/ 	.word	0x000000ff
        /*0260*/ 	.word	0x000000c0
        /*0264*/ 	.short	0x0100
        /*0266*/ 	.byte	0x07
	.zero		1


	//   ....[22]....
        /*0268*/ 	.word	0x00000b60
        /*026c*/ 	.word	0x000000ff
        /*0270*/ 	.word	0x000000a8
        /*0274*/ 	.short	0x0100
        /*0276*/ 	.byte	0x07
	.zero		1


	//   ....[23]....
        /*0278*/ 	.word	0x00000b70
        /*027c*/ 	.word	0x000000ff
        /*0280*/ 	.word	0x000000c8
        /*0284*/ 	.short	0x0100
        /*0286*/ 	.byte	0x07
	.zero		1


	//   ....[24]....
        /*0288*/ 	.word	0x00000b80
        /*028c*/ 	.word	0x000000ff
        /*0290*/ 	.word	0x000000b0
        /*0294*/ 	.short	0x0100
        /*0296*/ 	.byte	0x07
	.zero		1


	//   ....[25]....
        /*0298*/ 	.word	0x00000b90
        /*029c*/ 	.word	0x000000ff
        /*02a0*/ 	.word	0x000000d0
        /*02a4*/ 	.short	0x0100
        /*02a6*/ 	.byte	0x07
	.zero		1


	//   ....[26]....
        /*02a8*/ 	.word	0x00000ba0
        /*02ac*/ 	.word	0x000000ff
        /*02b0*/ 	.word	0x000000b8
        /*02b4*/ 	.short	0x0100
        /*02b6*/ 	.byte	0x07
	.zero		1


	//   ....[27]....
        /*02b8*/ 	.word	0x00000bb0
        /*02bc*/ 	.word	0x000000ff
        /*02c0*/ 	.word	0x000000d8
        /*02c4*/ 	.short	0x0100
        /*02c6*/ 	.byte	0x07
	.zero		1


	//   ....[28]....
        /*02c8*/ 	.word	0x00000ca0
        /*02cc*/ 	.word	0x000000ff
        /*02d0*/ 	.word	0x000000e0
        /*02d4*/ 	.short	0x0100
        /*02d6*/ 	.byte	0x05
	.zero		1


	//   ....[29]....
        /*02d8*/ 	.word	0x00000cb0
        /*02dc*/ 	.word	0x000000ff
        /*02e0*/ 	.word	0x000000f0
        /*02e4*/ 	.short	0x0100
        /*02e6*/ 	.byte	0x05
	.zero		1


	//   ....[30]....
        /*02e8*/ 	.word	0x00000cc0
        /*02ec*/ 	.word	0x000000ff
        /*02f0*/ 	.word	0x000000e8
        /*02f4*/ 	.short	0x0100
        /*02f6*/ 	.byte	0x05
	.zero		1


	//   ....[31]....
        /*02f8*/ 	.word	0x00000cd0
        /*02fc*/ 	.word	0x000000ff
        /*0300*/ 	.word	0x000000f8
        /*0304*/ 	.short	0x0100
        /*0306*/ 	.byte	0x05
	.zero		1


	//   ....[32]....
        /*0308*/ 	.word	0x000015b0
        /*030c*/ 	.word	0x00000003
        /*0310*/ 	.word	0x000000f0
        /*0314*/ 	.short	0x010a
        /*0316*/ 	.byte	0xff
	.zero		1


	//   ....[33]....
        /*0318*/ 	.word	0x000015e0
        /*031c*/ 	.word	0x00000003
        /*0320*/ 	.word	0x000000e0
        /*0324*/ 	.short	0x0101
        /*0326*/ 	.byte	0xff
	.zero		1


	//   ....[34]....
        /*0328*/ 	.word	0x000016b0
        /*032c*/ 	.word	0x000000ff
        /*0330*/ 	.word	0x00000018
        /*0334*/ 	.short	0x010a
        /*0336*/ 	.byte	0x08
	.zero		1


	//   ....[35]....
        /*0338*/ 	.word	0x00001750
        /*033c*/ 	.word	0x000000ff
        /*0340*/ 	.word	0x00000018
        /*0344*/ 	.short	0x010a
        /*0346*/ 	.byte	0x21
	.zero		1


	//   ....[36]....
        /*0348*/ 	.word	0x000018a0
        /*034c*/ 	.word	0x000000ff
        /*0350*/ 	.word	0x00000018
        /*0354*/ 	.short	0x010a
        /*0356*/ 	.byte	0x08
	.zero		1


	//   ....[37]....
        /*0358*/ 	.word	0x000019b0
        /*035c*/ 	.word	0x000000ff
        /*0360*/ 	.word	0x00000078
        /*0364*/ 	.short	0x0101
        /*0366*/ 	.byte	0x04
	.zero		1


	//   ....[38]....
        /*0368*/ 	.word	0x000019d0
        /*036c*/ 	.word	0x000000ff
        /*0370*/ 	.word	0x00000018
        /*0374*/ 	.short	0x010a
        /*0376*/ 	.byte	0x08
	.zero		1


	//   ....[39]....
        /*0378*/ 	.word	0x00001a50
        /*037c*/ 	.word	0x000000ff
        /*0380*/ 	.word	0x00000018
        /*0384*/ 	.short	0x010a
        /*0386*/ 	.byte	0x11
	.zero		1


	//   ....[40]....
        /*0388*/ 	.word	0x00001ba0
        /*038c*/ 	.word	0x000000ff
        /*0390*/ 	.word	0x00000018
        /*0394*/ 	.short	0x010a
        /*0396*/ 	.byte	0x08
	.zero		1


	//   ....[41]....
        /*0398*/ 	.word	0x00001ce0
        /*039c*/ 	.word	0x00000002
        /*03a0*/ 	.word	0x00000080
        /*03a4*/ 	.short	0x010a
        /*03a6*/ 	.byte	0xff
	.zero		1


	//   ....[42]....
        /*03a8*/ 	.word	0x00001da0
        /*03ac*/ 	.word	0x00000002
        /*03b0*/ 	.word	0x00000000
        /*03b4*/ 	.short	0x0101
        /*03b6*/ 	.byte	0xff
	.zero		1


	//   ....[43]....
        /*03b8*/ 	.word	0x00002300
        /*03bc*/ 	.word	0x000000ff
        /*03c0*/ 	.word	0x00000000
        /*03c4*/ 	.short	0x010a
        /*03c6*/ 	.byte	0x05
	.zero		1


	//   ....[44]....
        /*03c8*/ 	.word	0x00002390
        /*03cc*/ 	.word	0x000000ff
        /*03d0*/ 	.word	0x00000000
        /*03d4*/ 	.short	0x010a
        /*03d6*/ 	.byte	0x05
	.zero		1


	//   ....[45]....
        /*03d8*/ 	.word	0x00002430
        /*03dc*/ 	.word	0x00000000
        /*03e0*/ 	.word	0x00000000
        /*03e4*/ 	.short	0x010a
        /*03e6*/ 	.byte	0xff
	.zero		1


	//   ....[46]....
        /*03e8*/ 	.word	0x00002550
        /*03ec*/ 	.word	0x00000000
        /*03f0*/ 	.word	0x000000e0
        /*03f4*/ 	.short	0x010a
        /*03f6*/ 	.byte	0xff
	.zero		1


	//   ....[47]....
        /*03f8*/ 	.word	0x000025b0
        /*03fc*/ 	.word	0x00000004
        /*0400*/ 	.word	0x00000000
        /*0404*/ 	.short	0x0101
        /*0406*/ 	.byte	0xff
	.zero		1


	//   ....[48]....
        /*0408*/ 	.word	0x000025d0
        /*040c*/ 	.word	0x000000ff
        /*0410*/ 	.word	0x00000090
        /*0414*/ 	.short	0x010a
        /*0416*/ 	.byte	0x05
	.zero		1


	//   ....[49]....
        /*0418*/ 	.word	0x000026f0
        /*041c*/ 	.word	0x00000000
        /*0420*/ 	.word	0x00000080
        /*0424*/ 	.short	0x010a
        /*0426*/ 	.byte	0xff
	.zero		1


	//   ....[50]....
        /*0428*/ 	.word	0x00002800
        /*042c*/ 	.word	0x00000000
        /*0430*/ 	.word	0x00000000
        /*0434*/ 	.short	0x0101
        /*0436*/ 	.byte	0xff
	.zero		1


	//   ....[51]....
        /*0438*/ 	.word	0x00002890
        /*043c*/ 	.word	0x000000ff
        /*0440*/ 	.word	0x00000090
        /*0444*/ 	.short	0x0106
        /*0446*/ 	.byte	0x05
	.zero		1


	//   ....[52]....
        /*0448*/ 	.word	0x000028b0
        /*044c*/ 	.word	0x000000ff
        /*0450*/ 	.word	0x00000090
        /*0454*/ 	.short	0x010a
        /*0456*/ 	.byte	0x05
	.zero		1


	//   ....[53]....
        /*0458*/ 	.word	0x00002940
        /*045c*/ 	.word	0x000000ff
        /*0460*/ 	.word	0x00000090
        /*0464*/ 	.short	0x0106
        /*0466*/ 	.byte	0x04
	.zero		1


	//   ....[54]....
        /*0468*/ 	.word	0x00002980
        /*046c*/ 	.word	0x00000000
        /*0470*/ 	.word	0x00000090
        /*0474*/ 	.short	0x010a
        /*0476*/ 	.byte	0xff
	.zero		1


	//   ....[55]....
        /*0478*/ 	.word	0x00002e80
        /*047c*/ 	.word	0x00000000
        /*0480*/ 	.word	0x00000080
        /*0484*/ 	.short	0x010a
        /*0486*/ 	.byte	0xff
	.zero		1


	//   ....[56]....
        /*0488*/ 	.word	0x00002f80
        /*048c*/ 	.word	0x00000003
        /*0490*/ 	.word	0x00000000
        /*0494*/ 	.short	0x0101
        /*0496*/ 	.byte	0xff
	.zero		1


	//   ....[57]....
        /*0498*/ 	.word	0x00002f90
        /*049c*/ 	.word	0x000000ff
        /*04a0*/ 	.word	0x00000000
        /*04a4*/ 	.short	0x010a
        /*04a6*/ 	.byte	0x04
	.zero		1


	//   ....[58]....
        /*04a8*/ 	.word	0x00003010
        /*04ac*/ 	.word	0x000000ff
        /*04b0*/ 	.word	0x000000c0
        /*04b4*/ 	.short	0x010a
        /*04b6*/ 	.byte	0x08
	.zero		1


	//   ....[59]....
        /*04b8*/ 	.word	0x000030f0
        /*04bc*/ 	.word	0x000000ff
        /*04c0*/ 	.word	0x00000000
        /*04c4*/ 	.short	0x010a
        /*04c6*/ 	.byte	0x07
	.zero		1


	//   ....[60]....
        /*04c8*/ 	.word	0x00003230
        /*04cc*/ 	.word	0x000000ff
        /*04d0*/ 	.word	0x00000000
        /*04d4*/ 	.short	0x010a
        /*04d6*/ 	.byte	0x04
	.zero		1


	//   ....[61]....
        /*04d8*/ 	.word	0x00003420
        /*04dc*/ 	.word	0x000000ff
        /*04e0*/ 	.word	0x00000000
        /*04e4*/ 	.short	0x010a
        /*04e6*/ 	.byte	0x05
	.zero		1


	//   ....[62]....
        /*04e8*/ 	.word	0x000034b0
        /*04ec*/ 	.word	0x000000ff
        /*04f0*/ 	.word	0x00000000
        /*04f4*/ 	.short	0x010a
        /*04f6*/ 	.byte	0x05
	.zero		1


	//   ....[63]....
        /*04f8*/ 	.word	0x00003540
        /*04fc*/ 	.word	0x000000ff
        /*0500*/ 	.word	0x00000000
        /*0504*/ 	.short	0x010a
        /*0506*/ 	.byte	0x05
	.zero		1


	//   ....[64]....
        /*0508*/ 	.word	0x000035d0
        /*050c*/ 	.word	0x000000ff
        /*0510*/ 	.word	0x00000000
        /*0514*/ 	.short	0x010a
        /*0516*/ 	.byte	0x07
	.zero		1


	//   ....[65]....
        /*0518*/ 	.word	0x00003a50
        /*051c*/ 	.word	0x00000000
        /*0520*/ 	.word	0x00000080
        /*0524*/ 	.short	0x010a
        /*0526*/ 	.byte	0xff
	.zero		1


	//   ....[66]....
        /*0528*/ 	.word	0x00003b10
        /*052c*/ 	.word	0x00000000
        /*0530*/ 	.word	0x00000000
        /*0534*/ 	.short	0x0101
        /*0536*/ 	.byte	0xff
	.zero		1


	//   ....[67]....
        /*0538*/ 	.word	0x00003e30
        /*053c*/ 	.word	0x000000ff
        /*0540*/ 	.word	0x00000078
        /*0544*/ 	.short	0x010a
        /*0546*/ 	.byte	0x07
	.zero		1


	//   ....[68]....
        /*0548*/ 	.word	0x00004020
        /*054c*/ 	.word	0x000000ff
        /*0550*/ 	.word	0x00000050
        /*0554*/ 	.short	0x010a
        /*0556*/ 	.byte	0x07
	.zero		1


	//   ....[69]....
        /*0558*/ 	.word	0x00004190
        /*055c*/ 	.word	0x000000ff
        /*0560*/ 	.word	0x00000030
        /*0564*/ 	.short	0x010b
        /*0566*/ 	.byte	0x07
	.zero		1


	//   ....[70]....
        /*0568*/ 	.word	0x000041a0
        /*056c*/ 	.word	0x000000ff
        /*0570*/ 	.word	0x00000000
        /*0574*/ 	.short	0x0101
        /*0576*/ 	.byte	0x08
	.zero		1


	//   ....[71]....
        /*0578*/ 	.word	0x000041c0
        /*057c*/ 	.word	0x000000ff
        /*0580*/ 	.word	0x00000058
        /*0584*/ 	.short	0x010a
        /*0586*/ 	.byte	0x07
	.zero		1


	//   ....[72]....
        /*0588*/ 	.word	0x00004320
        /*058c*/ 	.word	0x000000ff
        /*0590*/ 	.word	0x00000038
        /*0594*/ 	.short	0x010b
        /*0596*/ 	.byte	0x07
	.zero		1


	//   ....[73]....
        /*0598*/ 	.word	0x00004330
        /*059c*/ 	.word	0x000000ff
        /*05a0*/ 	.word	0x00000000
        /*05a4*/ 	.short	0x0101
        /*05a6*/ 	.byte	0x08
	.zero		1


	//   ....[74]....
        /*05a8*/ 	.word	0x00004340
        /*05ac*/ 	.word	0x000000ff
        /*05b0*/ 	.word	0x00000060
        /*05b4*/ 	.short	0x010a
        /*05b6*/ 	.byte	0x07
	.zero		1


	//   ....[75]....
        /*05b8*/ 	.word	0x000044e0
        /*05bc*/ 	.word	0x000000ff
        /*05c0*/ 	.word	0x00000040
        /*05c4*/ 	.short	0x010b
        /*05c6*/ 	.byte	0x07
	.zero		1


	//   ....[76]....
        /*05c8*/ 	.word	0x00004550
        /*05cc*/ 	.word	0x000000ff
        /*05d0*/ 	.word	0x00000000
        /*05d4*/ 	.short	0x0101
        /*05d6*/ 	.byte	0x08
	.zero		1


	//   ....[77]....
        /*05d8*/ 	.word	0x00004580
        /*05dc*/ 	.word	0x000000ff
        /*05e0*/ 	.word	0x00000068
        /*05e4*/ 	.short	0x010a
        /*05e6*/ 	.byte	0x07
	.zero		1


	//   ....[78]....
        /*05e8*/ 	.word	0x00004790
        /*05ec*/ 	.word	0x000000ff
        /*05f0*/ 	.word	0x00000048
        /*05f4*/ 	.short	0x010b
        /*05f6*/ 	.byte	0x07
	.zero		1


	//   ....[79]....
        /*05f8*/ 	.word	0x000047b0
        /*05fc*/ 	.word	0x000000ff
        /*0600*/ 	.word	0x00000000
        /*0604*/ 	.short	0x0101
        /*0606*/ 	.byte	0x0d
	.zero		1


	//   ....[80]....
        /*0608*/ 	.word	0x000047e0
        /*060c*/ 	.word	0x000000ff
        /*0610*/ 	.word	0x00000050
        /*0614*/ 	.short	0x010a
        /*0616*/ 	.byte	0x07
	.zero		1


	//   ....[81]....
        /*0618*/ 	.word	0x00004800
        /*061c*/ 	.word	0x000000ff
        /*0620*/ 	.word	0x00000058
        /*0624*/ 	.short	0x010a
        /*0626*/ 	.byte	0x07
	.zero		1


	//   ....[82]....
        /*0628*/ 	.word	0x00004820
        /*062c*/ 	.word	0x000000ff
        /*0630*/ 	.word	0x00000060
        /*0634*/ 	.short	0x010a
        /*0636*/ 	.byte	0x07
	.zero		1


	//   ....[83]....
        /*0638*/ 	.word	0x00004860
        /*063c*/ 	.word	0x00000000
        /*0640*/ 	.word	0x00000068
        /*0644*/ 	.short	0x010a
        /*0646*/ 	.byte	0xff
	.zero		1


	//   ....[84]....
        /*0648*/ 	.word	0x00004bc0
        /*064c*/ 	.word	0x00000000
        /*0650*/ 	.word	0x00000080
        /*0654*/ 	.short	0x010a
        /*0656*/ 	.byte	0xff
	.zero		1


	//   ....[85]....
        /*0658*/ 	.word	0x00004cd0
        /*065c*/ 	.word	0x00000000
        /*0660*/ 	.word	0x00000000
        /*0664*/ 	.short	0x0101
        /*0666*/ 	.byte	0xff
	.zero		1


	//   ....[86]....
        /*0668*/ 	.word	0x00005730
        /*066c*/ 	.word	0x000000ff
        /*0670*/ 	.word	0x00000030
        /*0674*/ 	.short	0x010a
        /*0676*/ 	.byte	0x30
	.zero		1


	//   ....[87]....
        /*0678*/ 	.word	0x000057a0
        /*067c*/ 	.word	0x0000004f
        /*0680*/ 	.word	0x000000a0
        /*0684*/ 	.short	0x010a
        /*0686*/ 	.byte	0xff
	.zero		1


	//   ....[88]....
        /*0688*/ 	.word	0x00005850
        /*068c*/ 	.word	0x000000ff
        /*0690*/ 	.word	0x00000030
        /*0694*/ 	.short	0x010a
        /*0696*/ 	.byte	0x30
	.zero		1


	//   ....[89]....
        /*0698*/ 	.word	0x00005930
        /*069c*/ 	.word	0x0000004f
        /*06a0*/ 	.word	0x000000a0
        /*06a4*/ 	.short	0x010a
        /*06a6*/ 	.byte	0xff
	.zero		1


	//   ....[90]....
        /*06a8*/ 	.word	0x00006060
        /*06ac*/ 	.word	0x00000000
        /*06b0*/ 	.word	0x00000000
        /*06b4*/ 	.short	0x0101
        /*06b6*/ 	.byte	0xff
	.zero		1


	//   ....[91]....
        /*06b8*/ 	.word	0x00006070
        /*06bc*/ 	.word	0x00000003
        /*06c0*/ 	.word	0x00000030
        /*06c4*/ 	.short	0x010a
        /*06c6*/ 	.byte	0xff
	.zero		1


	//   ....[92]....
        /*06c8*/ 	.word	0x00006130
        /*06cc*/ 	.word	0x00000003
        /*06d0*/ 	.word	0x00000030
        /*06d4*/ 	.short	0x010a
        /*06d6*/ 	.byte	0xff
	.zero		1


	//   ....[93]....
        /*06d8*/ 	.word	0x000068e0
        /*06dc*/ 	.word	0x00000026
        /*06e0*/ 	.word	0x00000000
        /*06e4*/ 	.short	0x0101
        /*06e6*/ 	.byte	0xff
	.zero		1


	//   ....[94]....
        /*06e8*/ 	.word	0x00006900
        /*06ec*/ 	.word	0x00000053
        /*06f0*/ 	.word	0x00000030
        /*06f4*/ 	.short	0x010a
        /*06f6*/ 	.byte	0xff
	.zero		1


	//   ....[95]....
        /*06f8*/ 	.word	0x000069b0
        /*06fc*/ 	.word	0x00000053
        /*0700*/ 	.word	0x00000030
        /*0704*/ 	.short	0x010a
        /*0706*/ 	.byte	0xff
	.zero		1


	//   ....[96]....
        /*0708*/ 	.word	0x00007160
        /*070c*/ 	.word	0x00000026
        /*0710*/ 	.word	0x00000000
        /*0714*/ 	.short	0x0101
        /*0716*/ 	.byte	0xff
	.zero		1


	//   ....[97]....
        /*0718*/ 	.word	0x00007180
        /*071c*/ 	.word	0x00000058
        /*0720*/ 	.word	0x00000030
        /*0724*/ 	.short	0x010a
        /*0726*/ 	.byte	0xff
	.zero		1


	//   ....[98]....
        /*0728*/ 	.word	0x00007230
        /*072c*/ 	.word	0x00000058
        /*0730*/ 	.word	0x00000030
        /*0734*/ 	.short	0x010a
        /*0736*/ 	.byte	0xff
	.zero		1


	//   ....[99]....
        /*0738*/ 	.word	0x00007560
        /*073c*/ 	.word	0x000000ff
        /*0740*/ 	.word	0x00000000
        /*0744*/ 	.short	0x0101
        /*0746*/ 	.byte	0x05
	.zero		1


	//   ....[100]....
        /*0748*/ 	.word	0x00007a40
        /*074c*/ 	.word	0x00000002
        /*0750*/ 	.word	0x00000000
        /*0754*/ 	.short	0x0101
        /*0756*/ 	.byte	0xff
	.zero		1


	//   ....[101]....
        /*0758*/ 	.word	0x00007cb0
        /*075c*/ 	.word	0x000000ff
        /*0760*/ 	.word	0x00000000
        /*0764*/ 	.short	0x0101
        /*0766*/ 	.byte	0x04
	.zero		1


	//   ....[102]....
        /*0768*/ 	.word	0x00007cd0
        /*076c*/ 	.word	0x00000003
        /*0770*/ 	.word	0x000000f0
        /*0774*/ 	.short	0x010a
        /*0776*/ 	.byte	0xff
	.zero		1


	//   ....[103]....
        /*0778*/ 	.word	0x00007d30
        /*077c*/ 	.word	0x00000002
        /*0780*/ 	.word	0x00000018
        /*0784*/ 	.short	0x010a
        /*0786*/ 	.byte	0xff
	.zero		1


	//   ....[104]....
        /*0788*/ 	.word	0x00007d90
        /*078c*/ 	.word	0x00000002
        /*0790*/ 	.word	0x00000018
        /*0794*/ 	.short	0x010a
        /*0796*/ 	.byte	0xff
	.zero		1


	//   ....[105]....
        /*0798*/ 	.word	0x00007de0
        /*079c*/ 	.word	0x00000002
        /*07a0*/ 	.word	0x00000080
        /*07a4*/ 	.short	0x010a
        /*07a6*/ 	.byte	0xff
	.zero		1


	//   ....[106]....
        /*07a8*/ 	.word	0x00007e40
        /*07ac*/ 	.word	0x00000000
        /*07b0*/ 	.word	0x00000000
        /*07b4*/ 	.short	0x010a
        /*07b6*/ 	.byte	0xff
	.zero		1


	//   ....[107]....
        /*07b8*/ 	.word	0x00007ea0
        /*07bc*/ 	.word	0x00000000
        /*07c0*/ 	.word	0x00000000
        /*07c4*/ 	.short	0x010a
        /*07c6*/ 	.byte	0xff
	.zero		1


	//   ....[108]....
        /*07c8*/ 	.word	0x00007ef0
        /*07cc*/ 	.word	0x00000000
        /*07d0*/ 	.word	0x000000e0
        /*07d4*/ 	.short	0x010a
        /*07d6*/ 	.byte	0xff
	.zero		1


	//   ....[109]....
        /*07d8*/ 	.word	0x00007f50
        /*07dc*/ 	.word	0x00000000
        /*07e0*/ 	.word	0x00000090
        /*07e4*/ 	.short	0x010a
        /*07e6*/ 	.byte	0xff
	.zero		1


	//   ....[110]....
        /*07e8*/ 	.word	0x00007fa0
        /*07ec*/ 	.word	0x00000000
        /*07f0*/ 	.word	0x00000080
        /*07f4*/ 	.short	0x010a
        /*07f6*/ 	.byte	0xff
	.zero		1


	//   ....[111]....
        /*07f8*/ 	.word	0x00008000
        /*07fc*/ 	.word	0x00000000
        /*0800*/ 	.word	0x00000090
        /*0804*/ 	.short	0x010a
        /*0806*/ 	.byte	0xff
	.zero		1


	//   ....[112]....
        /*0808*/ 	.word	0x00008050
        /*080c*/ 	.word	0x00000000
        /*0810*/ 	.word	0x00000080
        /*0814*/ 	.short	0x010a
        /*0816*/ 	.byte	0xff
	.zero		1


	//   ....[113]....
        /*0818*/ 	.word	0x000080b0
        /*081c*/ 	.word	0x00000003
        /*0820*/ 	.word	0x000000c0
        /*0824*/ 	.short	0x010a
        /*0826*/ 	.byte	0xff
	.zero		1


	//   ....[114]....
        /*0828*/ 	.word	0x00008110
        /*082c*/ 	.word	0x00000000
        /*0830*/ 	.word	0x00000000
        /*0834*/ 	.short	0x010a
        /*0836*/ 	.byte	0xff
	.zero		1


	//   ....[115]....
        /*0838*/ 	.word	0x00008170
        /*083c*/ 	.word	0x00000000
        /*0840*/ 	.word	0x00000000
        /*0844*/ 	.short	0x010a
        /*0846*/ 	.byte	0xff
	.zero		1


	//   ....[116]....
        /*0848*/ 	.word	0x000081d0
        /*084c*/ 	.word	0x00000000
        /*0850*/ 	.word	0x00000000
        /*0854*/ 	.short	0x010a
        /*0856*/ 	.byte	0xff
	.zero		1


	//   ....[117]....
        /*0858*/ 	.word	0x00008230
        /*085c*/ 	.word	0x00000000
        /*0860*/ 	.word	0x00000000
        /*0864*/ 	.short	0x010a
        /*0866*/ 	.byte	0xff
	.zero		1


	//   ....[118]....
        /*0868*/ 	.word	0x00008290
        /*086c*/ 	.word	0x00000000
        /*0870*/ 	.word	0x00000000
        /*0874*/ 	.short	0x010a
        /*0876*/ 	.byte	0xff
	.zero		1


	//   ....[119]....
        /*0878*/ 	.word	0x000082e0
        /*087c*/ 	.word	0x00000000
        /*0880*/ 	.word	0x00000080
        /*0884*/ 	.short	0x010a
        /*0886*/ 	.byte	0xff
	.zero		1


	//   ....[120]....
        /*0888*/ 	.word	0x00008340
        /*088c*/ 	.word	0x00000000
        /*0890*/ 	.word	0x00000078
        /*0894*/ 	.short	0x010a
        /*0896*/ 	.byte	0xff
	.zero		1


	//   ....[121]....
        /*0898*/ 	.word	0x000083a0
        /*089c*/ 	.word	0x00000003
        /*08a0*/ 	.word	0x00000050
        /*08a4*/ 	.short	0x010a
        /*08a6*/ 	.byte	0xff
	.zero		1


	//   ....[122]....
        /*08a8*/ 	.word	0x00008400
        /*08ac*/ 	.word	0x00000003
        /*08b0*/ 	.word	0x00000058
        /*08b4*/ 	.short	0x010a
        /*08b6*/ 	.byte	0xff
	.zero		1


	//   ....[123]....
        /*08b8*/ 	.word	0x00008460
        /*08bc*/ 	.word	0x00000003
        /*08c0*/ 	.word	0x00000060
        /*08c4*/ 	.short	0x010a
        /*08c6*/ 	.byte	0xff
	.zero		1


	//   ....[124]....
        /*08c8*/ 	.word	0x000084c0
        /*08cc*/ 	.word	0x00000003
        /*08d0*/ 	.word	0x00000068
        /*08d4*/ 	.short	0x010a
        /*08d6*/ 	.byte	0xff
	.zero		1


	//   ....[125]....
        /*08d8*/ 	.word	0x00008520
        /*08dc*/ 	.word	0x00000000
        /*08e0*/ 	.word	0x00000050
        /*08e4*/ 	.short	0x010a
        /*08e6*/ 	.byte	0xff
	.zero		1


	//   ....[126]....
        /*08e8*/ 	.word	0x00008580
        /*08ec*/ 	.word	0x00000000
        /*08f0*/ 	.word	0x00000058
        /*08f4*/ 	.short	0x010a
        /*08f6*/ 	.byte	0xff
	.zero		1


	//   ....[127]....
        /*08f8*/ 	.word	0x000085e0
        /*08fc*/ 	.word	0x00000000
        /*0900*/ 	.word	0x00000060
        /*0904*/ 	.short	0x010a
        /*0906*/ 	.byte	0xff
	.zero		1


	//   ....[128]....
        /*0908*/ 	.word	0x00008630
        /*090c*/ 	.word	0x00000000
        /*0910*/ 	.word	0x00000080
        /*0914*/ 	.short	0x010a
        /*0916*/ 	.byte	0xff
	.zero		1


	//   ....[129]....
        /*0918*/ 	.word	0x00008690
        /*091c*/ 	.word	0x00000002
        /*0920*/ 	.word	0x00000030
        /*0924*/ 	.short	0x010a
        /*0926*/ 	.byte	0xff
	.zero		1


	//   ....[130]....
        /*0928*/ 	.word	0x000086e0
        /*092c*/ 	.word	0x0000004f
        /*0930*/ 	.word	0x000000a0
        /*0934*/ 	.short	0x010a
        /*0936*/ 	.byte	0xff
	.zero		1


	//   ....[131]....
        /*0938*/ 	.word	0x00008730
        /*093c*/ 	.word	0x00000003
        /*0940*/ 	.word	0x00000030
        /*0944*/ 	.short	0x010a
        /*0946*/ 	.byte	0xff
	.zero		1


	//   ....[132]....
        /*0948*/ 	.word	0x00008780
        /*094c*/ 	.word	0x00000053
        /*0950*/ 	.word	0x00000030
        /*0954*/ 	.short	0x010a
        /*0956*/ 	.byte	0xff
	.zero		1


	//   ....[133]....
        /*0958*/ 	.word	0x000087d0
        /*095c*/ 	.word	0x00000058
        /*0960*/ 	.word	0x00000030
        /*0964*/ 	.short	0x010a
        /*0966*/ 	.byte	0xff
	.zero		1


	//----- nvinfo : EIATTR_NUM_MBARRIERS
	.align		4
.L_47:
        /*0968*/ 	.byte	0x03, 0x38
        /*096a*/ 	.short	0x0020


	//----- nvinfo : EIATTR_EXIT_INSTR_OFFSETS
	.align		4
        /*096c*/ 	.byte	0x04, 0x1c
        /*096e*/ 	.short	(.L_49 - .L_48)


	//   ....[0]....
.L_48:
        /*0970*/ 	.word	0x00002460


	//   ....[1]....
        /*0974*/ 	.word	0x00002950


	//   ....[2]....
        /*0978*/ 	.word	0x000029b0


	//   ....[3]....
        /*097c*/ 	.word	0x00003830


	//   ....[4]....
        /*0980*/ 	.word	0x00004890


	//   ....[5]....
        /*0984*/ 	.word	0x000048d0


	//   ....[6]....
        /*0988*/ 	.word	0x00007ba0


	//   ....[7]....
        /*098c*/ 	.word	0x00007c20


	//   ....[8]....
        /*0990*/ 	.word	0x00007c50


	//   ....[9]....
        /*0994*/ 	.word	0x00007cc0


	//----- nvinfo : EIATTR_MAX_THREADS
	.align		4
.L_49:
        /*0998*/ 	.byte	0x04, 0x05
        /*099a*/ 	.short	(.L_51 - .L_50)
.L_50:
        /*099c*/ 	.word	0x00000100
        /*09a0*/ 	.word	0x00000001
        /*09a4*/ 	.word	0x00000001


	//----- nvinfo : EIATTR_CRS_STACK_SIZE
	.align		4
.L_51:
        /*09a8*/ 	.byte	0x04, 0x1e
        /*09aa*/ 	.short	(.L_53 - .L_52)
.L_52:
        /*09ac*/ 	.word	0x00000000


	//----- nvinfo : EIATTR_CBANK_PARAM_SIZE
	.align		4
.L_53:
        /*09b0*/ 	.byte	0x03, 0x19
        /*09b2*/ 	.short	0x0800


	//----- nvinfo : EIATTR_PARAM_CBANK
	.align		4
        /*09b4*/ 	.byte	0x04, 0x0a
        /*09b6*/ 	.short	(.L_55 - .L_54)
	.align		4
.L_54:
        /*09b8*/ 	.word	index@(.nv.constant0._ZN7cutlass13device_kernelINS_4gemm6kernel13GemmUniversalIN4cute5tupleIJiiiiEEENS1_10collective13CollectiveMmaINS1_35MainloopSm100TmaUmmaWarpSpecializedILi3ELi2ELi4ENS5_IJNS4_1CILi1EEESB_SB_EEEEENS5_IJNSA_ILi64EEENSA_ILi128EEENSA_ILi32EEEEEENS_6half_tENS5_IJlSB_lEEESI_SJ_NS4_8TiledMMAINS4_8MMA_AtomIJNS4_20SM100_MMA_F16BF16_SSISI_SI_fLi64ELi128ELNS4_4UMMA5MajorE0ELSO_0ELNSN_7ScaleInE0ELSP_0EEEEEENS4_6LayoutISC_NS5_IJNSA_ILi0EEEST_ST_EEEEENS5_IJNS4_10UnderscoreESW_SW_EEEEENS4_13SM90_TMA_LOADENS4_14ComposedLayoutINS4_7SwizzleILi2ELi4ELi3EEENS4_18smem_ptr_flag_bitsILi16EEENSS_INS5_IJNSA_ILi8EEESG_EEENS5_IJSG_SB_EEEEEEEvNS4_8identityESZ_S19_vS1A_EENS_8epilogue10collective18CollectiveEpilogueINS1C_23Sm100TmaWarpSpecializedILi4ELi2ELi16ELb1ELb0EEEJSH_NS5_IJNSS_ISE_SB_EENSS_ISG_SB_EEEEESI_SJ_SI_SJ_NS1C_6fusion15FusionCallbacksIS1G_NS1K_17LinearCombinationISI_fSI_fLNS_15FloatRoundStyleE2EEESH_S1J_JEEENS4_5SM1004TMEM4LOAD26SM100_TMEM_LOAD_16dp256b4xESZ_S19_NS4_17SM75_U32x4_LDSM_NENS4_14SM90_TMA_STOREES19_NS4_17SM90_U32x4_STSM_NENS4_39AutoVectorizingCopyWithAssumedAlignmentILi128EEEEEEvvEEEEvNT_6ParamsE)
        /*09bc*/ 	.short	0x0380
        /*09be*/ 	.short	0x0800


	//----- nvinfo : EIATTR_SW_WAR
	.align		4
.L_55:
        /*09c0*/ 	.byte	0x04, 0x36
        /*09c2*/ 	.short	(.L_57 - .L_56)
.L_56:
        /*09c4*/ 	.word	0x00000008
.L_57:


//--------------------- .nv.callgraph             --------------------------
	.section	.nv.callgraph,"",@"SHT_CUDA_CALLGRAPH"
	.align	4
	.sectionentsize	8
	.align		4
        /*0000*/ 	.word	0x00000000
	.align		4
        /*0004*/ 	.word	0xffffffff
	.align		4
        /*0008*/ 	.word	index@(_ZN7cutlass13device_kernelINS_4gemm6kernel13GemmUniversalIN4cute5tupleIJiiiiEEENS1_10collective13CollectiveMmaINS1_35MainloopSm100TmaUmmaWarpSpecializedILi3ELi2ELi4ENS5_IJNS4_1CILi1EEESB_SB_EEEEENS5_IJNSA_ILi64EEENSA_ILi128EEENSA_ILi32EEEEEENS_6half_tENS5_IJlSB_lEEESI_SJ_NS4_8TiledMMAINS4_8MMA_AtomIJNS4_20SM100_MMA_F16BF16_SSISI_SI_fLi64ELi128ELNS4_4UMMA5MajorE0ELSO_0ELNSN_7ScaleInE0ELSP_0EEEEEENS4_6LayoutISC_NS5_IJNSA_ILi0EEEST_ST_EEEEENS5_IJNS4_10UnderscoreESW_SW_EEEEENS4_13SM90_TMA_LOADENS4_14ComposedLayoutINS4_7SwizzleILi2ELi4ELi3EEENS4_18smem_ptr_flag_bitsILi16EEENSS_INS5_IJNSA_ILi8EEESG_EEENS5_IJSG_SB_EEEEEEEvNS4_8identityESZ_S19_vS1A_EENS_8epilogue10collective18CollectiveEpilogueINS1C_23Sm100TmaWarpSpecializedILi4ELi2ELi16ELb1ELb0EEEJSH_NS5_IJNSS_ISE_SB_EENSS_ISG_SB_EEEEESI_SJ_SI_SJ_NS1C_6fusion15FusionCallbacksIS1G_NS1K_17LinearCombinationISI_fSI_fLNS_15FloatRoundStyleE2EEESH_S1J_JEEENS4_5SM1004TMEM4LOAD26SM100_TMEM_LOAD_16dp256b4xESZ_S19_NS4_17SM75_U32x4_LDSM_NENS4_14SM90_TMA_STOREES19_NS4_17SM90_U32x4_STSM_NENS4_39AutoVectorizingCopyWithAssumedAlignmentILi128EEEEEEvvEEEEvNT_6ParamsE)
	.align		4
        /*000c*/ 	.word	index@(__assertfail)
	.align		4
        /*0010*/ 	.word	0x00000000
	.align		4
        /*0014*/ 	.word	0xfffffffe
	.align		4
        /*0018*/ 	.word	0x00000000
	.align		4
        /*001c*/ 	.word	0xfffffffd
	.align		4
        /*0020*/ 	.word	0x00000000
	.align		4
        /*0024*/ 	.word	0xfffffffc


//--------------------- .nv.constant4             --------------------------
	.section	.nv.constant4,"a",@progbits
	.align	8
	.align		8
.nv.constant4:
        /*0000*/ 	.dword	__assertfail
	.align		8
        /*0008*/ 	.dword	__unnamed_1
	.align		8
        /*0010*/ 	.dword	__unnamed_2
	.align		8
        /*0018*/ 	.dword	_ZN39_INTERNAL_937720a3_4_k_cu_48c2eeb2_61784cuda3std3__45__cpo5beginE
	.align		8
        /*0020*/ 	.dword	_ZN39_INTERNAL_937720a3_4_k_cu_48c2eeb2_61784cuda3std3__45__cpo3endE
	.align		8
        /*0028*/ 	.dword	_ZN39_INTERNAL_937720a3_4_k_cu_48c2eeb2_61784cuda3std3__45__cpo6cbeginE
	.align		8
        /*0030*/ 	.dword	_ZN39_INTERNAL_937720a3_4_k_cu_48c2eeb2_61784cuda3std3__45__cpo4cendE
	.align		8
        /*0038*/ 	.dword	_ZN39_INTERNAL_937720a3_4_k_cu_48c2eeb2_61784cuda3std3__441_GLOBAL__N__937720a3_4_k_cu_48c2eeb2_61786ignoreE
	.align		8
        /*0040*/ 	.dword	_ZN39_INTERNAL_937720a3_4_k_cu_48c2eeb2_61784cuda3std3__419piecewise_constructE
	.align		8
        /*0048*/ 	.dword	_ZN39_INTERNAL_937720a3_4_k_cu_48c2eeb2_61784cuda3std3__48in_placeE
	.align		8
        /*0050*/ 	.dword	_ZN39_INTERNAL_937720a3_4_k_cu_48c2eeb2_61784cuda3std6ranges3__45__cpo4swapE
	.align		8
        /*0058*/ 	.dword	_ZN39_INTERNAL_937720a3_4_k_cu_48c2eeb2_61784cuda3std6ranges3__45__cpo9iter_moveE
	.align		8
        /*0060*/ 	.dword	_ZN39_INTERNAL_937720a3_4_k_cu_48c2eeb2_61784cute7productE
	.align		8
        /*0068*/ 	.dword	_ZN39_INTERNAL_937720a3_4_k_cu_48c2eeb2_61784cute1_E
	.align		8
        /*0070*/ 	.dword	$str$25
	.align		8
        /*0078*/ 	.dword	$str$26
	.align		8
        /*0080*/ 	.dword	$str$27
	.align		8
        /*0088*/ 	.dword	$str$28


//--------------------- .text._ZN7cutlass13device_kernelINS_4gemm6kernel13GemmUniversalIN4cute5tupleIJiiiiEEENS1_10collective13CollectiveMmaINS1_35MainloopSm100TmaUmmaWarpSpecializedILi3ELi2ELi4ENS5_IJNS4_1CILi1EEESB_SB_EEEEENS5_IJNSA_ILi64EEENSA_ILi128EEENSA_ILi32EEEEEENS_6half_tENS5_IJlSB_lEEESI_SJ_NS4_8TiledMMAINS4_8MMA_AtomIJNS4_20SM100_MMA_F16BF16_SSISI_SI_fLi64ELi128ELNS4_4UMMA5MajorE0ELSO_0ELNSN_7ScaleInE0ELSP_0EEEEEENS4_6LayoutISC_NS5_IJNSA_ILi0EEEST_ST_EEEEENS5_IJNS4_10UnderscoreESW_SW_EEEEENS4_13SM90_TMA_LOADENS4_14ComposedLayoutINS4_7SwizzleILi2ELi4ELi3EEENS4_18smem_ptr_flag_bitsILi16EEENSS_INS5_IJNSA_ILi8EEESG_EEENS5_IJSG_SB_EEEEEEEvNS4_8identityESZ_S19_vS1A_EENS_8epilogue10collective18CollectiveEpilogueINS1C_23Sm100TmaWarpSpecializedILi4ELi2ELi16ELb1ELb0EEEJSH_NS5_IJNSS_ISE_SB_EENSS_ISG_SB_EEEEESI_SJ_SI_SJ_NS1C_6fusion15FusionCallbacksIS1G_NS1K_17LinearCombinationISI_fSI_fLNS_15FloatRoundStyleE2EEESH_S1J_JEEENS4_5SM1004TMEM4LOAD26SM100_TMEM_LOAD_16dp256b4xESZ_S19_NS4_17SM75_U32x4_LDSM_NENS4_14SM90_TMA_STOREES19_NS4_17SM90_U32x4_STSM_NENS4_39AutoVectorizingCopyWithAssumedAlignmentILi128EEEEEEvvEEEEvNT_6ParamsE --------------------------
	.section	.text._ZN7cutlass13device_kernelINS_4gemm6kernel13GemmUniversalIN4cute5tupleIJiiiiEEENS1_10collective13CollectiveMmaINS1_35MainloopSm100TmaUmmaWarpSpecializedILi3ELi2ELi4ENS5_IJNS4_1CILi1EEESB_SB_EEEEENS5_IJNSA_ILi64EEENSA_ILi128EEENSA_ILi32EEEEEENS_6half_tENS5_IJlSB_lEEESI_SJ_NS4_8TiledMMAINS4_8MMA_AtomIJNS4_20SM100_MMA_F16BF16_SSISI_SI_fLi64ELi128ELNS4_4UMMA5MajorE0ELSO_0ELNSN_7ScaleInE0ELSP_0EEEEEENS4_6LayoutISC_NS5_IJNSA_ILi0EEEST_ST_EEEEENS5_IJNS4_10UnderscoreESW_SW_EEEEENS4_13SM90_TMA_LOADENS4_14ComposedLayoutINS4_7SwizzleILi2ELi4ELi3EEENS4_18smem_ptr_flag_bitsILi16EEENSS_INS5_IJNSA_ILi8EEESG_EEENS5_IJSG_SB_EEEEEEEvNS4_8identityESZ_S19_vS1A_EENS_8epilogue10collective18CollectiveEpilogueINS1C_23Sm100TmaWarpSpecializedILi4ELi2ELi16ELb1ELb0EEEJSH_NS5_IJNSS_ISE_SB_EENSS_ISG_SB_EEEEESI_SJ_SI_SJ_NS1C_6fusion15FusionCallbacksIS1G_NS1K_17LinearCombinationISI_fSI_fLNS_15FloatRoundStyleE2EEESH_S1J_JEEENS4_5SM1004TMEM4LOAD26SM100_TMEM_LOAD_16dp256b4xESZ_S19_NS4_17SM75_U32x4_LDSM_NENS4_14SM90_TMA_STOREES19_NS4_17SM90_U32x4_STSM_NENS4_39AutoVectorizingCopyWithAssumedAlignmentILi128EEEEEEvvEEEEvNT_6ParamsE,"ax",@progbits
	.align	128
.text._ZN7cutlass13device_kernelINS_4gemm6kernel13GemmUniversalIN4cute5tupleIJiiiiEEENS1_10collective13CollectiveMmaINS1_35MainloopSm100TmaUmmaWarpSpecializedILi3ELi2ELi4ENS5_IJNS4_1CILi1EEESB_SB_EEEEENS5_IJNSA_ILi64EEENSA_ILi128EEENSA_ILi32EEEEEENS_6half_tENS5_IJlSB_lEEESI_SJ_NS4_8TiledMMAINS4_8MMA_AtomIJNS4_20SM100_MMA_F16BF16_SSISI_SI_fLi64ELi128ELNS4_4UMMA5MajorE0ELSO_0ELNSN_7ScaleInE0ELSP_0EEEEEENS4_6LayoutISC_NS5_IJNSA_ILi0EEEST_ST_EEEEENS5_IJNS4_10UnderscoreESW_SW_EEEEENS4_13SM90_TMA_LOADENS4_14ComposedLayoutINS4_7SwizzleILi2ELi4ELi3EEENS4_18smem_ptr_flag_bitsILi16EEENSS_INS5_IJNSA_ILi8EEESG_EEENS5_IJSG_SB_EEEEEEEvNS4_8identityESZ_S19_vS1A_EENS_8epilogue10collective18CollectiveEpilogueINS1C_23Sm100TmaWarpSpecializedILi4ELi2ELi16ELb1ELb0EEEJSH_NS5_IJNSS_ISE_SB_EENSS_ISG_SB_EEEEESI_SJ_SI_SJ_NS1C_6fusion15FusionCallbacksIS1G_NS1K_17LinearCombinationISI_fSI_fLNS_15FloatRoundStyleE2EEESH_S1J_JEEENS4_5SM1004TMEM4LOAD26SM100_TMEM_LOAD_16dp256b4xESZ_S19_NS4_17SM75_U32x4_LDSM_NENS4_14SM90_TMA_STOREES19_NS4_17SM90_U32x4_STSM_NENS4_39AutoVectorizingCopyWithAssumedAlignmentILi128EEEEEEvvEEEEvNT_6ParamsE:
        .type           _ZN7cutlass13device_kernelINS_4gemm6kernel13GemmUniversalIN4cute5tupleIJiiiiEEENS1_10collective13CollectiveMmaINS1_35MainloopSm100TmaUmmaWarpSpecializedILi3ELi2ELi4ENS5_IJNS4_1CILi1EEESB_SB_EEEEENS5_IJNSA_ILi64EEENSA_ILi128EEENSA_ILi32EEEEEENS_6half_tENS5_IJlSB_lEEESI_SJ_NS4_8TiledMMAINS4_8MMA_AtomIJNS4_20SM100_MMA_F16BF16_SSISI_SI_fLi64ELi128ELNS4_4UMMA5MajorE0ELSO_0ELNSN_7ScaleInE0ELSP_0EEEEEENS4_6LayoutISC_NS5_IJNSA_ILi0EEEST_ST_EEEEENS5_IJNS4_10UnderscoreESW_SW_EEEEENS4_13SM90_TMA_LOADENS4_14ComposedLayoutINS4_7SwizzleILi2ELi4ELi3EEENS4_18smem_ptr_flag_bitsILi16EEENSS_INS5_IJNSA_ILi8EEESG_EEENS5_IJSG_SB_EEEEEEEvNS4_8identityESZ_S19_vS1A_EENS_8epilogue10collective18CollectiveEpilogueINS1C_23Sm100TmaWarpSpecializedILi4ELi2ELi16ELb1ELb0EEEJSH_NS5_IJNSS_ISE_SB_EENSS_ISG_SB_EEEEESI_SJ_SI_SJ_NS1C_6fusion15FusionCallbacksIS1G_NS1K_17LinearCombinationISI_fSI_fLNS_15FloatRoundStyleE2EEESH_S1J_JEEENS4_5SM1004TMEM4LOAD26SM100_TMEM_LOAD_16dp256b4xESZ_S19_NS4_17SM75_U32x4_LDSM_NENS4_14SM90_TMA_STOREES19_NS4_17SM90_U32x4_STSM_NENS4_39AutoVectorizingCopyWithAssumedAlignmentILi128EEEEEEvvEEEEvNT_6ParamsE,@function
        .size           _ZN7cutlass13device_kernelINS_4gemm6kernel13GemmUniversalIN4cute5tupleIJiiiiEEENS1_10collective13CollectiveMmaINS1_35MainloopSm100TmaUmmaWarpSpecializedILi3ELi2ELi4ENS5_IJNS4_1CILi1EEESB_SB_EEEEENS5_IJNSA_ILi64EEENSA_ILi128EEENSA_ILi32EEEEEENS_6half_tENS5_IJlSB_lEEESI_SJ_NS4_8TiledMMAINS4_8MMA_AtomIJNS4_20SM100_MMA_F16BF16_SSISI_SI_fLi64ELi128ELNS4_4UMMA5MajorE0ELSO_0ELNSN_7ScaleInE0ELSP_0EEEEEENS4_6LayoutISC_NS5_IJNSA_ILi0EEEST_ST_EEEEENS5_IJNS4_10UnderscoreESW_SW_EEEEENS4_13SM90_TMA_LOADENS4_14ComposedLayoutINS4_7SwizzleILi2ELi4ELi3EEENS4_18smem_ptr_flag_bitsILi16EEENSS_INS5_IJNSA_ILi8EEESG_EEENS5_IJSG_SB_EEEEEEEvNS4_8identityESZ_S19_vS1A_EENS_8epilogue10collective18CollectiveEpilogueINS1C_23Sm100TmaWarpSpecializedILi4ELi2ELi16ELb1ELb0EEEJSH_NS5_IJNSS_ISE_SB_EENSS_ISG_SB_EEEEESI_SJ_SI_SJ_NS1C_6fusion15FusionCallbacksIS1G_NS1K_17LinearCombinationISI_fSI_fLNS_15FloatRoundStyleE2EEESH_S1J_JEEENS4_5SM1004TMEM4LOAD26SM100_TMEM_LOAD_16dp256b4xESZ_S19_NS4_17SM75_U32x4_LDSM_NENS4_14SM90_TMA_STOREES19_NS4_17SM90_U32x4_STSM_NENS4_39AutoVectorizingCopyWithAssumedAlignmentILi128EEEEEEvvEEEEvNT_6ParamsE,(.L_x_173 - _ZN7cutlass13device_kernelINS_4gemm6kernel13GemmUniversalIN4cute5tupleIJiiiiEEENS1_10collective13CollectiveMmaINS1_35MainloopSm100TmaUmmaWarpSpecializedILi3ELi2ELi4ENS5_IJNS4_1CILi1EEESB_SB_EEEEENS5_IJNSA_ILi64EEENSA_ILi128EEENSA_ILi32EEEEEENS_6half_tENS5_IJlSB_lEEESI_SJ_NS4_8TiledMMAINS4_8MMA_AtomIJNS4_20SM100_MMA_F16BF16_SSISI_SI_fLi64ELi128ELNS4_4UMMA5MajorE0ELSO_0ELNSN_7ScaleInE0ELSP_0EEEEEENS4_6LayoutISC_NS5_IJNSA_ILi0EEEST_ST_EEEEENS5_IJNS4_10UnderscoreESW_SW_EEEEENS4_13SM90_TMA_LOADENS4_14ComposedLayoutINS4_7SwizzleILi2ELi4ELi3EEENS4_18smem_ptr_flag_bitsILi16EEENSS_INS5_IJNSA_ILi8EEESG_EEENS5_IJSG_SB_EEEEEEEvNS4_8identityESZ_S19_vS1A_EENS_8epilogue10collective18CollectiveEpilogueINS1C_23Sm100TmaWarpSpecializedILi4ELi2ELi16ELb1ELb0EEEJSH_NS5_IJNSS_ISE_SB_EENSS_ISG_SB_EEEEESI_SJ_SI_SJ_NS1C_6fusion15FusionCallbacksIS1G_NS1K_17LinearCombinationISI_fSI_fLNS_15FloatRoundStyleE2EEESH_S1J_JEEENS4_5SM1004TMEM4LOAD26SM100_TMEM_LOAD_16dp256b4xESZ_S19_NS4_17SM75_U32x4_LDSM_NENS4_14SM90_TMA_STOREES19_NS4_17SM90_U32x4_STSM_NENS4_39AutoVectorizingCopyWithAssumedAlignmentILi128EEEEEEvvEEEEvNT_6ParamsE)
        .other          _ZN7cutlass13device_kernelINS_4gemm6kernel13GemmUniversalIN4cute5tupleIJiiiiEEENS1_10collective13CollectiveMmaINS1_35MainloopSm100TmaUmmaWarpSpecializedILi3ELi2ELi4ENS5_IJNS4_1CILi1EEESB_SB_EEEEENS5_IJNSA_ILi64EEENSA_ILi128EEENSA_ILi32EEEEEENS_6half_tENS5_IJlSB_lEEESI_SJ_NS4_8TiledMMAINS4_8MMA_AtomIJNS4_20SM100_MMA_F16BF16_SSISI_SI_fLi64ELi128ELNS4_4UMMA5MajorE0ELSO_0ELNSN_7ScaleInE0ELSP_0EEEEEENS4_6LayoutISC_NS5_IJNSA_ILi0EEEST_ST_EEEEENS5_IJNS4_10UnderscoreESW_SW_EEEEENS4_13SM90_TMA_LOADENS4_14ComposedLayoutINS4_7SwizzleILi2ELi4ELi3EEENS4_18smem_ptr_flag_bitsILi16EEENSS_INS5_IJNSA_ILi8EEESG_EEENS5_IJSG_SB_EEEEEEEvNS4_8identityESZ_S19_vS1A_EENS_8epilogue10collective18CollectiveEpilogueINS1C_23Sm100TmaWarpSpecializedILi4ELi2ELi16ELb1ELb0EEEJSH_NS5_IJNSS_ISE_SB_EENSS_ISG_SB_EEEEESI_SJ_SI_SJ_NS1C_6fusion15FusionCallbacksIS1G_NS1K_17LinearCombinationISI_fSI_fLNS_15FloatRoundStyleE2EEESH_S1J_JEEENS4_5SM1004TMEM4LOAD26SM100_TMEM_LOAD_16dp256b4xESZ_S19_NS4_17SM75_U32x4_LDSM_NENS4_14SM90_TMA_STOREES19_NS4_17SM90_U32x4_STSM_NENS4_39AutoVectorizingCopyWithAssumedAlignmentILi128EEEEEEvvEEEEvNT_6ParamsE,@"STO_CUDA_ENTRY STV_DEFAULT"
_ZN7cutlass13device_kernelINS_4gemm6kernel13GemmUniversalIN4cute5tupleIJiiiiEEENS1_10collective13CollectiveMmaINS1_35MainloopSm100TmaUmmaWarpSpecializedILi3ELi2ELi4ENS5_IJNS4_1CILi1EEESB_SB_EEEEENS5_IJNSA_ILi64EEENSA_ILi128EEENSA_ILi32EEEEEENS_6half_tENS5_IJlSB_lEEESI_SJ_NS4_8TiledMMAINS4_8MMA_AtomIJNS4_20SM100_MMA_F16BF16_SSISI_SI_fLi64ELi128ELNS4_4UMMA5MajorE0ELSO_0ELNSN_7ScaleInE0ELSP_0EEEEEENS4_6LayoutISC_NS5_IJNSA_ILi0EEEST_ST_EEEEENS5_IJNS4_10UnderscoreESW_SW_EEEEENS4_13SM90_TMA_LOADENS4_14ComposedLayoutINS4_7SwizzleILi2ELi4ELi3EEENS4_18smem_ptr_flag_bitsILi16EEENSS_INS5_IJNSA_ILi8EEESG_EEENS5_IJSG_SB_EEEEEEEvNS4_8identityESZ_S19_vS1A_EENS_8epilogue10collective18CollectiveEpilogueINS1C_23Sm100TmaWarpSpecializedILi4ELi2ELi16ELb1ELb0EEEJSH_NS5_IJNSS_ISE_SB_EENSS_ISG_SB_EEEEESI_SJ_SI_SJ_NS1C_6fusion15FusionCallbacksIS1G_NS1K_17LinearCombinationISI_fSI_fLNS_15FloatRoundStyleE2EEESH_S1J_JEEENS4_5SM1004TMEM4LOAD26SM100_TMEM_LOAD_16dp256b4xESZ_S19_NS4_17SM75_U32x4_LDSM_NENS4_14SM90_TMA_STOREES19_NS4_17SM90_U32x4_STSM_NENS4_39AutoVectorizingCopyWithAssumedAlignmentILi128EEEEEEvvEEEEvNT_6ParamsE:
[----:B------:R-:W1:Y:S01]  /*0000*/  LDC R1, c[0x0][0x37c] ;  /* 0x0000df00ff017b82 */ /* 0x000e620000000800 */
[----:B------:R-:W2:Y:S01]  /*0010*/  S2R R72, SR_TID.X ;  /* 0x0000000000487919 */ /* 0x000ea20000002100 */
[----:B------:R-:W3:Y:S01]  /*0020*/  LDCU.64 UR4, c[0x0][0x890] ;  /* 0x00011200ff0477ac */ /* 0x000ee20008000a00 */
[----:B------:R-:W-:Y:S02]  /*0030*/  PRMT R59, RZ, 0x7610, R59 ;  /* 0x00007610ff3b7816 */ /* 0x000fe4000000003b */
[----:B------:R-:W-:Y:S01]  /*0040*/  ELECT P5, URZ, PT ;  /* 0x0000000000ff782f */ /* 0x000fe200038a0000 */
[----:B------:R-:W4:Y:S01]  /*0050*/  LDCU.64 UR46, c[0x0][0x358] ;  /* 0x00006b00ff2e77ac */ /* 0x000f220008000a00 */
[----:B---3--:R-:W-:-:S04]  /*0060*/  UISETP.NE.U32.AND UP0, UPT, UR4, URZ, UPT ;  /* 0x000000ff0400728c */ /* 0x008fc8000bf05070 */
[----:B------:R-:W-:Y:S01]  /*0070*/  UISETP.NE.AND.EX UP0, UPT, UR5, URZ, UPT, UP0 ;  /* 0x000000ff0500728c */ /* 0x000fe2000bf05300 */
[----:B--2---:R-:W-:-:S05]  /*0080*/  SHF.R.U32.HI R65, RZ, 0x5, R72 ;  /* 0x00000005ff417819 */ /* 0x004fca0000011648 */
[----:B------:R-:W2:Y:S02]  /*0090*/  SHFL.IDX PT, R0, R65, RZ, 0x1f ;  /* 0x00001fff41007589 */ /* 0x000ea400000e0000 */
[----:B--2---:R-:W-:Y:S01]  /*00a0*/  R2UR UR8, R0 ;  /* 0x00000000000872ca */ /* 0x004fe200000e0000 */
[----:B-1--4-:R-:W-:-:S14]  /*00b0*/  BRA.U UP0, `(.L_x_0) ;  /* 0x00000001002c7547 */ /* 0x012fdc000b800000 */
[----:B------:R-:W1:Y:S02]  /*00c0*/  LDCU.64 UR6, c[0x0][0x888] ;  /* 0x00011100ff0677ac */ /* 0x000e640008000a00 */
[----:B-1----:R-:W-:-:S04]  /*00d0*/  UISETP.NE.U32.AND UP0, UPT, UR6, URZ, UPT ;  /* 0x000000ff0600728c */ /* 0x002fc8000bf05070 */
[----:B------:R-:W-:-:S09]  /*00e0*/  UISETP.NE.AND.EX UP0, UPT, UR7, URZ, UPT, UP0 ;  /* 0x000000ff0700728c */ /* 0x000fd2000bf05300 */
[----:B------:R-:W-:Y:S05]  /*00f0*/  BRA.U !UP0, `(.L_x_1) ;  /* 0x0000000108107547 */ /* 0x000fea000b800000 */
[----:B------:R-:W1:Y:S02]  /*0100*/  LDC.64 R2, c[0x0][0x888] ;  /* 0x00022200ff027b82 */ /* 0x000e640000000a00 */
[----:B-1----:R1:W5:Y:S01]  /*0110*/  LDG.E R35, desc[UR46][R2.64] ;  /* 0x0000002e02237981 */ /* 0x002362000c1e1900 */
[----:B------:R-:W-:Y:S01]  /*0120*/  HFMA2 R59, -RZ, RZ, 0, 5.9604644775390625e-08 ;  /* 0x00000001ff3b7431 */ /* 0x000fe200000001ff */
[----:B------:R-:W-:Y:S05]  /*0130*/  BRA `(.L_x_0) ;  /* 0x00000000000c7947 */ /* 0x000fea0003800000 */
.L_x_1:
[----:B------:R-:W1:Y:S01]  /*0140*/  LDCU UR6, c[0x0][0x880] ;  /* 0x00011000ff0677ac */ /* 0x000e620008000800 */
[----:B------:R-:W-:Y:S01]  /*0150*/  HFMA2 R59, -RZ, RZ, 0, 5.9604644775390625e-08 ;  /* 0x00000001ff3b7431 */ /* 0x000fe200000001ff */
[----:B-1----:R-:W-:-:S07]  /*0160*/  MOV R35, UR6 ;  /* 0x0000000600237c02 */ /* 0x002fce0008000f00 */
.L_x_0:
[----:B------:R-:W2:Y:S02]  /*0170*/  LDCU.64 UR6, c[0x0][0x8b0] ;  /* 0x00011600ff0677ac */ /* 0x000ea40008000a00 */
[----:B--2---:R-:W-:-:S04]  /*0180*/  UISETP.NE.U32.AND UP0, UPT, UR6, URZ, UPT ;  /* 0x000000ff0600728c */ /* 0x004fc8000bf05070 */
[----:B------:R-:W-:-:S09]  /*0190*/  UISETP.NE.AND.EX UP0, UPT, UR7, URZ, UPT, UP0 ;  /* 0x000000ff0700728c */ /* 0x000fd2000bf05300 */
[----:B------:R-:W-:Y:S05]  /*01a0*/  BRA.U UP0, `(.L_x_2) ;  /* 0x0000000100247547 */ /* 0x000fea000b800000 */
[----:B------:R-:W2:Y:S02]  /*01b0*/  LDCU.64 UR6, c[0x0][0x8a8] ;  /* 0x00011500ff0677ac */ /* 0x000ea40008000a00 */
[----:B--2---:R-:W-:-:S04]  /*01c0*/  UISETP.NE.U32.AND UP0, UPT, UR6, URZ, UPT ;  /* 0x000000ff0600728c */ /* 0x004fc8000bf05070 */
[----:B------:R-:W-:-:S09]  /*01d0*/  UISETP.NE.AND.EX UP0, UPT, UR7, URZ, UPT, UP0 ;  /* 0x000000ff0700728c */ /* 0x000fd2000bf05300 */
[----:B------:R-:W-:Y:S05]  /*01e0*/  BRA.U !UP0, `(.L_x_3) ;  /* 0x00000001080c7547 */ /* 0x000fea000b800000 */
[----:B-1----:R-:W1:Y:S02]  /*01f0*/  LDC.64 R2, c[0x0][0x8a8] ;  /* 0x00022a00ff027b82 */ /* 0x002e640000000a00 */
[----:B-1----:R2:W5:Y:S01]  /*0200*/  LDG.E R33, desc[UR46][R2.64] ;  /* 0x0000002e02217981 */ /* 0x002562000c1e1900 */
[----:B------:R-:W-:Y:S05]  /*0210*/  BRA `(.L_x_2) ;  /* 0x0000000000087947 */ /* 0x000fea0003800000 */
.L_x_3:
[----:B------:R-:W2:Y:S02]  /*0220*/  LDCU UR6, c[0x0][0x8a0] ;  /* 0x00011400ff0677ac */ /* 0x000ea40008000800 */
[----:B--2---:R-:W-:Y:S02]  /*0230*/  MOV R33, UR6 ;  /* 0x0000000600217c02 */ /* 0x004fe40008000f00 */
.L_x_2:
[----:B------:R-:W-:Y:S01]  /*0240*/  IMAD.U32 R0, RZ, RZ, UR8 ;  /* 0x00000008ff007e24 */ /* 0x000fe2000f8e00ff */
[----:B------:R-:W-:Y:S04]  /*0250*/  BSSY.RECONVERGENT B0, `(.L_x_4) ;  /* 0x000000c000007945 */ /* 0x000fe80003800200 */
[C---:B------:R-:W-:Y:S02]  /*0260*/  ISETP.NE.OR P1, PT, R0.reuse, 0x1, !P5 ;  /* 0x000000010000780c */ /* 0x040fe40006f25670 */
[----:B------:R-:W-:-:S11]  /*0270*/  ISETP.NE.OR P0, PT, R0, 0x3, !P5 ;  /* 0x000000030000780c */ /* 0x000fd60006f05670 */
[----:B------:R-:W-:Y:S05]  /*0280*/  @P1 BRA `(.L_x_5) ;  /* 0x0000000000201947 */ /* 0x000fea0003800000 */
[----:B------:R-:W3:Y:S02]  /*0290*/  LDCU.64 UR6, c[0x0][0x348] ;  /* 0x00006900ff0677ac */ /* 0x000ee40008000a00 */
[----:B---3--:R-:W-:Y:S02]  /*02a0*/  UIADD3 UR10, UP1, UPT, UR6, 0x80, URZ ;  /* 0x00000080060a7890 */ /* 0x008fe4000ff3e0ff */
[----:B------:R-:W-:Y:S02]  /*02b0*/  UIADD3 UR6, UP0, UPT, UR6, 0x180, URZ ;  /* 0x0000018006067890 */ /* 0x000fe4000ff1e0ff */
[----:B------:R-:W-:Y:S02]  /*02c0*/  UIADD3.X UR11, UPT, UPT, URZ, UR7, URZ, UP1, !UPT ;  /* 0x00000007ff0b7290 */ /* 0x000fe40008ffe4ff */
[----:B------:R-:W-:-:S07]  /*02d0*/  UIADD3.X UR7, UPT, UPT, URZ, UR7, URZ, UP0, !UPT ;  /* 0x00000007ff077290 */ /* 0x000fce00087fe4ff */
[----:B------:R3:W-:Y:S02]  /*02e0*/  UTMACCTL.PF [UR10] ;  /* 0x000000000a0079b9 */ /* 0x0007e40008040000 */
[----:B------:R3:W-:Y:S02]  /*02f0*/  UTMACCTL.PF [UR6] ;  /* 0x00000000060079b9 */ /* 0x0007e40008040000 */
[----:B---3--:R-:W-:Y:S01]  /*0300*/  NOP ;  /* 0x0000000000007918 */ /* 0x008fe20000000000 */
.L_x_5:
[----:B------:R-:W-:Y:S05]  /*0310*/  BSYNC.RECONVERGENT B0 ;  /* 0x0000000000007941 */ /* 0x000fea0003800200 */
.L_x_4:
[----:B------:R-:W-:Y:S04]  /*0320*/  BSSY.RECONVERGENT B0, `(.L_x_6) ;  /* 0x000000a000007945 */ /* 0x000fe80003800200 */
        /* <DEDUP_REMOVED lines=9> */
.L_x_7:
[----:B------:R-:W-:Y:S05]  /*03c0*/  BSYNC.RECONVERGENT B0 ;  /* 0x0000000000007941 */ /* 0x000fea0003800200 */
.L_x_6:
[----:B------:R-:W3:Y:S01]  /*03d0*/  LDCU.64 UR6, c[0x0][0x888] ;  /* 0x00011100ff0677ac */ /* 0x000ee20008000a00 */
[----:B------:R-:W-:Y:S02]  /*03e0*/  UISETP.EQ.U32.AND UP1, UPT, UR4, URZ, UPT ;  /* 0x000000ff0400728c */ /* 0x000fe4000bf22070 */
[----:B------:R-:W-:Y:S02]  /*03f0*/  UPLOP3.LUT UP2, UPT, UPT, UPT, UPT, 0x80, 0x8 ;  /* 0x000000000008789c */ /* 0x000fe40003f4f070 */
[----:B---3--:R-:W-:-:S04]  /*0400*/  UISETP.NE.U32.AND UP0, UPT, UR6, URZ, UPT ;  /* 0x000000ff0600728c */ /* 0x008fc8000bf05070 */
[----:B------:R-:W-:-:S04]  /*0410*/  UISETP.NE.AND.EX UP0, UPT, UR7, URZ, UPT, UP0 ;  /* 0x000000ff0700728c */ /* 0x000fc8000bf05300 */
[----:B------:R-:W-:-:S04]  /*0420*/  UISETP.EQ.OR.EX UP3, UPT, UR5, URZ, !UP0, UP1 ;  /* 0x000000ff0500728c */ /* 0x000fc8000c762710 */
[----:B------:R-:W-:-:S05]  /*0430*/  UP2UR UR50, UPR, URZ, 0x8 ;  /* 0x00000008ff327883 */ /* 0x000fca0008000000 */
[----:B------:R-:W-:Y:S07]  /*0440*/  BRA.U !UP3, `(.L_x_8) ;  /* 0x000000010b207547 */ /* 0x000fee000b800000 */
[----:B------:R-:W-:Y:S01]  /*0450*/  UISETP.NE.U32.AND UP2, UPT, UR4, URZ, UPT ;  /* 0x000000ff0400728c */ /* 0x000fe2000bf45070 */
[----:B-----5:R-:W-:Y:S01]  /*0460*/  FSETP.NEU.AND P0, PT, R35, RZ, PT ;  /* 0x000000ff2300720b */ /* 0x020fe20003f0d000 */
[----:B------:R-:W-:Y:S02]  /*0470*/  USEL UR4, URZ, 0xffffffff, UP0 ;  /* 0xffffffffff047887 */ /* 0x000fe40008000000 */
[----:B------:R-:W-:-:S10]  /*0480*/  UISETP.NE.AND.EX UP2, UPT, UR5, URZ, UPT, UP2 ;  /* 0x000000ff0500728c */ /* 0x000fd4000bf45320 */
[----:B------:R-:W-:Y:S01]  /*0490*/  VOTEU.ANY UP1, P0 ;  /* 0x0000000000ff7886 */ /* 0x000fe20000020100 */
[----:B------:R-:W-:-:S04]  /*04a0*/  @!UP2 USEL UR4, URZ, 0xffffffff, UP1 ;  /* 0xffffffffff04a887 */ /* 0x000fc80008800000 */
[----:B------:R-:W-:-:S04]  /*04b0*/  ULOP3.LUT UR4, UR4, 0x1, URZ, 0xc0, !UPT ;  /* 0x0000000104047892 */ /* 0x000fc8000f8ec0ff */
[----:B------:R-:W-:-:S11]  /*04c0*/  UISETP.NE.U32.AND UP2, UPT, UR4, 0x1, UPT ;  /* 0x000000010400788c */ /* 0x000fd6000bf45070 */
.L_x_8:
[----:B-12---:R-:W1:Y:S01]  /*04d0*/  SHFL.IDX PT, R2, R65, RZ, 0x1f ;  /* 0x00001fff41027589 */ /* 0x006e6200000e0000 */
[----:B------:R-:W-:-:S04]  /*04e0*/  UISETP.NE.AND UP1, UPT, UR8, 0x2, UPT ;  /* 0x000000020800788c */ /* 0x000fc8000bf25270 */
[----:B------:R-:W-:Y:S01]  /*04f0*/  USEL UR6, URZ, 0x1, UP1 ;  /* 0x00000001ff067887 */ /* 0x000fe20008800000 */
[----:B-1----:R-:W-:-:S13]  /*0500*/  ISETP.NE.AND P0, PT, R2, RZ, PT ;  /* 0x000000ff0200720c */ /* 0x002fda0003f05270 */
[----:B------:R-:W-:Y:S05]  /*0510*/  @P0 BRA `(.L_x_9) ;  /* 0x0000000000400947 */ /* 0x000fea0003800000 */
[----:B------:R-:W1:Y:S01]  /*0520*/  S2UR UR5, SR_CgaCtaId ;  /* 0x00000000000579c3 */ /* 0x000e620000008800 */
[----:B------:R-:W-:Y:S01]  /*0530*/  UMOV UR7, 0x400 ;  /* 0x0000040000077882 */ /* 0x000fe20000000000 */
[----:B------:R-:W-:Y:S01]  /*0540*/  UMOV UR4, 0x1 ;  /* 0x0000000100047882 */ /* 0x000fe20000000000 */
[----:B------:R-:W-:Y:S01]  /*0550*/  ELECT P0, URZ, PT ;  /* 0x0000000000ff782f */ /* 0x000fe20003800000 */
[----:B------:R-:W-:-:S04]  /*0560*/  UIADD3 UR10, UPT, UPT, -UR4, 0x100000, URZ ;  /* 0x00100000040a7890 */ /* 0x000fc8000fffe1ff */
[----:B------:R-:W-:Y:S02]  /*0570*/  USHF.L.U32 UR11, UR10, 0xb, URZ ;  /* 0x0000000b0a0b7899 */ /* 0x000fe400080006ff */
[----:B------:R-:W-:Y:S02]  /*0580*/  USHF.L.U32 UR10, UR10, 0x1, URZ ;  /* 0x000000010a0a7899 */ /* 0x000fe400080006ff */
[----:B-1----:R-:W-:Y:S01]  /*0590*/  ULEA UR5, UR5, UR7, 0x18 ;  /* 0x0000000705057291 */ /* 0x002fe2000f8ec0ff */
[----:B------:R-:W1:Y:S11]  /*05a0*/  FENCE.VIEW.ASYNC.S ;  /* 0x00000000000073c6 */ /* 0x000e760000000000 */
[----:B-1----:R1:W2:Y:S01]  /*05b0*/  SYNCS.EXCH.64 URZ, [UR5], UR10 ;  /* 0x0000000a05ff75b2 */ /* 0x0022a20008000100 */
[----:B------:R1:W3:Y:S01]  /*05c0*/  SYNCS.EXCH.64 URZ, [UR5+0x18], UR10 ;  /* 0x0000180a05ff75b2 */ /* 0x0002e20008000100 */
[----:B------:R1:W4:Y:S01]  /*05d0*/  SYNCS.EXCH.64 URZ, [UR5+0x8], UR10 ;  /* 0x0000080a05ff75b2 */ /* 0x0003220008000100 */
[----:B------:R1:W1:Y:S01]  /*05e0*/  SYNCS.EXCH.64 URZ, [UR5+0x20], UR10 ;  /* 0x0000200a05ff75b2 */ /* 0x0002620008000100 */
[----:B------:R1:W1:Y:S01]  /*05f0*/  SYNCS.EXCH.64 URZ, [UR5+0x10], UR10 ;  /* 0x0000100a05ff75b2 */ /* 0x0002620008000100 */
[----:B------:R1:W1:Y:S01]  /*0600*/  SYNCS.EXCH.64 URZ, [UR5+0x28], UR10 ;  /* 0x0000280a05ff75b2 */ /* 0x0002620008000100 */
[----:B------:R-:W-:Y:S01]  /*0610*/  NOP ;  /* 0x0000000000007918 */ /* 0x000fe20000000000 */
.L_x_9:
[----:B------:R-:W2:Y:S01]  /*0620*/  SHFL.IDX PT, R2, R65, RZ, 0x1f ;  /* 0x00001fff41027589 */ /* 0x000ea200000e0000 */
[----:B------:R-:W-:Y:S01]  /*0630*/  NOP ;  /* 0x0000000000007918 */ /* 0x000fe20000000000 */
[----:B--2---:R-:W-:-:S13]  /*0640*/  ISETP.NE.AND P0, PT, R2, 0x1, PT ;  /* 0x000000010200780c */ /* 0x004fda0003f05270 */
[----:B------:R-:W-:Y:S05]  /*0650*/  @P0 BRA `(.L_x_10) ;  /* 0x0000000000580947 */ /* 0x000fea0003800000 */
[----:B------:R-:W2:Y:S01]  /*0660*/  S2UR UR7, SR_CgaCtaId ;  /* 0x00000000000779c3 */ /* 0x000ea20000008800 */
[----:B------:R-:W-:Y:S01]  /*0670*/  UMOV UR9, 0x400 ;  /* 0x0000040000097882 */ /* 0x000fe20000000000 */
[----:B-1----:R-:W-:Y:S01]  /*0680*/  UMOV UR5, 0x20 ;  /* 0x0000002000057882 */ /* 0x002fe20000000000 */
[----:B------:R-:W-:Y:S01]  /*0690*/  UMOV UR4, 0x80 ;  /* 0x0000008000047882 */ /* 0x000fe20000000000 */
[----:B------:R-:W-:-:S04]  /*06a0*/  UIADD3 UR10, UPT, UPT, -UR5, 0x100000, URZ ;  /* 0x00100000050a7890 */ /* 0x000fc8000fffe1ff */
[----:B------:R-:W-:Y:S02]  /*06b0*/  USHF.L.U32 UR11, UR10, 0xb, URZ ;  /* 0x0000000b0a0b7899 */ /* 0x000fe400080006ff */
[----:B------:R-:W-:Y:S02]  /*06c0*/  USHF.L.U32 UR10, UR10, 0x1, URZ ;  /* 0x000000010a0a7899 */ /* 0x000fe400080006ff */
[----:B------:R-:W-:-:S04]  /*06d0*/  UIADD3 UR4, UPT, UPT, -UR4, 0x100000, URZ ;  /* 0x0010000004047890 */ /* 0x000fc8000fffe1ff */
[----:B------:R-:W-:Y:S02]  /*06e0*/  USHF.L.U32 UR5, UR4, 0xb, URZ ;  /* 0x0000000b04057899 */ /* 0x000fe400080006ff */
[----:B------:R-:W-:Y:S01]  /*06f0*/  USHF.L.U32 UR4, UR4, 0x1, URZ ;  /* 0x0000000104047899 */ /* 0x000fe200080006ff */
[----:B------:R-:W-:Y:S01]  /*0700*/  ELECT P0, URZ, PT ;  /* 0x0000000000ff782f */ /* 0x000fe20003800000 */
[----:B--2---:R-:W-:Y:S01]  /*0710*/  ULEA UR7, UR7, UR9, 0x18 ;  /* 0x0000000907077291 */ /* 0x004fe2000f8ec0ff */
[----:B------:R-:W1:Y:S11]  /*0720*/  FENCE.VIEW.ASYNC.S ;  /* 0x00000000000073c6 */ /* 0x000e760000000000 */
[----:B-1----:R2:W1:Y:S01]  /*0730*/  SYNCS.EXCH.64 URZ, [UR7+0x30], UR10 ;  /* 0x0000300a07ff75b2 */ /* 0x0024620008000100 */
[----:B------:R2:W1:Y:S01]  /*0740*/  SYNCS.EXCH.64 URZ, [UR7+0x50], UR4 ;  /* 0x0000500407ff75b2 */ /* 0x0004620008000100 */
[----:B------:R2:W1:Y:S01]  /*0750*/  SYNCS.EXCH.64 URZ, [UR7+0x38], UR10 ;  /* 0x0000380a07ff75b2 */ /* 0x0004620008000100 */
[----:B------:R2:W1:Y:S01]  /*0760*/  SYNCS.EXCH.64 URZ, [UR7+0x58], UR4 ;  /* 0x0000580407ff75b2 */ /* 0x0004620008000100 */
[----:B------:R2:W1:Y:S01]  /*0770*/  SYNCS.EXCH.64 URZ, [UR7+0x40], UR10 ;  /* 0x0000400a07ff75b2 */ /* 0x0004620008000100 */
[----:B------:R2:W1:Y:S01]  /*0780*/  SYNCS.EXCH.64 URZ, [UR7+0x60], UR4 ;  /* 0x0000600407ff75b2 */ /* 0x0004620008000100 */
[----:B------:R2:W1:Y:S01]  /*0790*/  SYNCS.EXCH.64 URZ, [UR7+0x48], UR10 ;  /* 0x0000480a07ff75b2 */ /* 0x0004620008000100 */
[----:B------:R2:W1:Y:S02]  /*07a0*/  SYNCS.EXCH.64 URZ, [UR7+0x68], UR4 ;  /* 0x0000680407ff75b2 */ /* 0x0004640008000100 */
[----:B--2---:R-:W-:Y:S01]  /*07b0*/  NOP ;  /* 0x0000000000007918 */ /* 0x004fe20000000000 */
.L_x_10:
[----:B------:R-:W2:Y:S01]  /*07c0*/  SHFL.IDX PT, R2, R65, RZ, 0x1f ;  /* 0x00001fff41027589 */ /* 0x000ea200000e0000 */
[----:B------:R-:W-:Y:S01]  /*07d0*/  NOP ;  /* 0x0000000000007918 */ /* 0x000fe20000000000 */
[----:B--2---:R-:W-:-:S13]  /*07e0*/  ISETP.NE.AND P0, PT, R2, 0x3, PT ;  /* 0x000000030200780c */ /* 0x004fda0003f05270 */
[----:B------:R-:W-:Y:S05]  /*07f0*/  @P0 BRA `(.L_x_11) ;  /* 0x0000000000300947 */ /* 0x000fea0003800000 */
[----:B-1----:R-:W1:Y:S01]  /*0800*/  S2UR UR5, SR_CgaCtaId ;  /* 0x00000000000579c3 */ /* 0x002e620000008800 */
        /* <DEDUP_REMOVED lines=8> */
[----:B-1----:R2:W1:Y:S01]  /*0890*/  SYNCS.EXCH.64 URZ, [UR5+0x70], UR10 ;  /* 0x0000700a05ff75b2 */ /* 0x0024620008000100 */
[----:B------:R2:W1:Y:S02]  /*08a0*/  SYNCS.EXCH.64 URZ, [UR5+0x78], UR10 ;  /* 0x0000780a05ff75b2 */ /* 0x0004640008000100 */
[----:B--2---:R-:W-:Y:S01]  /*08b0*/  NOP ;  /* 0x0000000000007918 */ /* 0x004fe20000000000 */
.L_x_11:
[----:B------:R-:W2:Y:S01]  /*08c0*/  SHFL.IDX PT, R2, R65, RZ, 0x1f ;  /* 0x00001fff41027589 */ /* 0x000ea200000e0000 */
[----:B------:R-:W-:Y:S01]  /*08d0*/  NOP ;  /* 0x0000000000007918 */ /* 0x000fe20000000000 */
[----:B--2---:R-:W-:-:S13]  /*08e0*/  ISETP.NE.AND P0, PT, R2, 0x4, PT ;  /* 0x000000040200780c */ /* 0x004fda0003f05270 */
[----:B------:R-:W-:Y:S05]  /*08f0*/  @P0 BRA `(.L_x_12) ;  /* 0x00000000004c0947 */ /* 0x000fea0003800000 */
[----:B-1----:R-:W1:Y:S01]  /*0900*/  S2UR UR5, SR_CgaCtaId ;  /* 0x00000000000579c3 */ /* 0x002e620000008800 */
[----:B------:R-:W-:Y:S01]  /*0910*/  UMOV UR9, 0x100 ;  /* 0x0000010000097882 */ /* 0x000fe20000000000 */
[----:B------:R-:W-:Y:S01]  /*0920*/  UMOV UR7, 0x400 ;  /* 0x0000040000077882 */ /* 0x000fe20000000000 */
[----:B------:R-:W-:Y:S01]  /*0930*/  USEL UR9, UR9, 0xe0, UP2 ;  /* 0x000000e009097887 */ /* 0x000fe20009000000 */
[----:B------:R-:W-:Y:S01]  /*0940*/  UMOV UR4, 0x1 ;  /* 0x0000000100047882 */ /* 0x000fe20000000000 */
[----:B------:R-:W-:Y:S01]  /*0950*/  ELECT P0, URZ, PT ;  /* 0x0000000000ff782f */ /* 0x000fe20003800000 */
[----:B------:R-:W-:-:S04]  /*0960*/  UIADD3 UR10, UPT, UPT, -UR4, 0x100000, URZ ;  /* 0x00100000040a7890 */ /* 0x000fc8000fffe1ff */
[----:B------:R-:W-:Y:S02]  /*0970*/  USHF.L.U32 UR11, UR10, 0xb, URZ ;  /* 0x0000000b0a0b7899 */ /* 0x000fe400080006ff */
[----:B------:R-:W-:Y:S02]  /*0980*/  USHF.L.U32 UR10, UR10, 0x1, URZ ;  /* 0x000000010a0a7899 */ /* 0x000fe400080006ff */
[----:B------:R-:W-:-:S04]  /*0990*/  UIADD3 UR12, UPT, UPT, -UR9, 0x100000, URZ ;  /* 0x00100000090c7890 */ /* 0x000fc8000fffe1ff */
[----:B------:R-:W-:Y:S02]  /*09a0*/  USHF.L.U32 UR13, UR12, 0xb, URZ ;  /* 0x0000000b0c0d7899 */ /* 0x000fe400080006ff */
[----:B------:R-:W-:Y:S02]  /*09b0*/  USHF.L.U32 UR12, UR12, 0x1, URZ ;  /* 0x000000010c0c7899 */ /* 0x000fe400080006ff */
[----:B-1----:R-:W-:Y:S01]  /*09c0*/  ULEA UR5, UR5, UR7, 0x18 ;  /* 0x0000000705057291 */ /* 0x002fe2000f8ec0ff */
[----:B------:R-:W1:Y:S11]  /*09d0*/  FENCE.VIEW.ASYNC.S ;  /* 0x00000000000073c6 */ /* 0x000e760000000000 */
[----:B-1----:R2:W1:Y:S01]  /*09e0*/  SYNCS.EXCH.64 URZ, [UR5+0x80], UR10 ;  /* 0x0000800a05ff75b2 */ /* 0x0024620008000100 */
[----:B------:R2:W1:Y:S01]  /*09f0*/  SYNCS.EXCH.64 URZ, [UR5+0x90], UR12 ;  /* 0x0000900c05ff75b2 */ /* 0x0004620008000100 */
[----:B------:R2:W1:Y:S01]  /*0a00*/  SYNCS.EXCH.64 URZ, [UR5+0x88], UR10 ;  /* 0x0000880a05ff75b2 */ /* 0x0004620008000100 */
[----:B------:R2:W1:Y:S02]  /*0a10*/  SYNCS.EXCH.64 URZ, [UR5+0x98], UR12 ;  /* 0x0000980c05ff75b2 */ /* 0x0004640008000100 */
[----:B--2---:R-:W-:Y:S01]  /*0a20*/  NOP ;  /* 0x0000000000007918 */ /* 0x004fe20000000000 */
.L_x_12:
        /* <DEDUP_REMOVED lines=26> */
.L_x_13:
        /* <DEDUP_REMOVED lines=18> */
.L_x_14:
[----:B-1----:R-:W1:Y:S01]  /*0cf0*/  S2UR UR5, SR_CTAID.X ;  /* 0x00000000000579c3 */ /* 0x002e620000002500 */
[----:B------:R-:W-:-:S05]  /*0d00*/  CS2R.32 R60, SR_CgaSize ;  /* 0x00000000003c7805 */ /* 0x000fca0000008a00 */
[----:B------:R-:W-:-:S05]  /*0d10*/  IMAD R60, R60, -0xa0, RZ ;  /* 0xffffff603c3c7824 */ /* 0x000fca00078e02ff */
[----:B------:R-:W-:-:S14]  /*0d20*/  R2UR UR9, R60 ;  /* 0x000000003c0972ca */ /* 0x000fdc00000e0000 */
[----:B------:R-:W2:Y:S01]  /*0d30*/  LDCU UR9, c[0x0][UR9+0x2b0] ;  /* 0x00005600090977ac */ /* 0x000ea20008000800 */
[----:B------:R-:W-:Y:S01]  /*0d40*/  NOP ;  /* 0x0000000000007918 */ /* 0x000fe20000000000 */
[----:B------:R-:W-:-:S05]  /*0d50*/  CS2R.32 R60, SR_CgaSize ;  /* 0x00000000003c7805 */ /* 0x000fca0000008a00 */
[----:B------:R-:W-:-:S05]  /*0d60*/  IMAD R60, R60, -0xa0, RZ ;  /* 0xffffff603c3c7824 */ /* 0x000fca00078e02ff */
[----:B------:R-:W-:-:S14]  /*0d70*/  R2UR UR7, R60 ;  /* 0x000000003c0772ca */ /* 0x000fdc00000e0000 */
[----:B------:R-:W3:Y:S01]  /*0d80*/  LDCU UR7, c[0x0][UR7+0x2b4] ;  /* 0x00005680070777ac */ /* 0x000ee20008000800 */
[----:B------:R-:W4:Y:S08]  /*0d90*/  S2UR UR4, SR_CTAID.Y ;  /* 0x00000000000479c3 */ /* 0x000f300000002600 */
[----:B------:R-:W3:Y:S01]  /*0da0*/  LDC R9, c[0x0][0xb24] ;  /* 0x0002c900ff097b82 */ /* 0x000ee20000000800 */
[----:B-1----:R-:W-:-:S02]  /*0db0*/  I2FP.F32.U32 R4, UR5 ;  /* 0x0000000500047c45 */ /* 0x002fc40008201000 */
[----:B------:R-:W-:-:S05]  /*0dc0*/  CS2R.32 R5, SR_CgaSize ;  /* 0x0000000000057805 */ /* 0x000fca0000008a00 */
[----:B------:R-:W-:-:S06]  /*0dd0*/  IMAD R5, R5, -0xa0, RZ ;  /* 0xffffff6005057824 */ /* 0x000fcc00078e02ff */
[----:B------:R-:W1:Y:S01]  /*0de0*/  LDC R5, c[0x0][R5+0x2a0] ;  /* 0x0000a80005057b82 */ /* 0x000e620000000800 */
[----:B------:R-:W-:Y:S01]  /*0df0*/  MOV R21, UR5 ;  /* 0x0000000500157c02 */ /* 0x000fe20008000f00 */
[----:B--2---:R-:W-:Y:S01]  /*0e00*/  FMUL R4, R4, UR9 ;  /* 0x0000000904047c20 */ /* 0x004fe20008400000 */
[----:B----4-:R-:W-:Y:S02]  /*0e10*/  I2FP.F32.U32 R2, UR4 ;  /* 0x0000000400027c45 */ /* 0x010fe40008201000 */
[----:B------:R-:W-:-:S05]  /*0e20*/  CS2R.32 R3, SR_CgaSize ;  /* 0x0000000000037805 */ /* 0x000fca0000008a00 */
[----:B------:R-:W-:-:S06]  /*0e30*/  IMAD R3, R3, -0xa0, RZ ;  /* 0xffffff6003037824 */ /* 0x000fcc00078e02ff */
[----:B------:R-:W2:Y:S01]  /*0e40*/  LDC R3, c[0x0][R3+0x2a4] ;  /* 0x0000a90003037b82 */ /* 0x000ea20000000800 */
[----:B------:R-:W4:Y:S01]  /*0e50*/  F2I.U32.TRUNC.NTZ R60, R4 ;  /* 0x00000004003c7305 */ /* 0x000f22000020f000 */
[----:B------:R-:W-:Y:S01]  /*0e60*/  MOV R20, UR4 ;  /* 0x0000000400147c02 */ /* 0x000fe20008000f00 */
[----:B---3--:R-:W-:-:S05]  /*0e70*/  FMUL R2, R2, UR7 ;  /* 0x0000000702027c20 */ /* 0x008fca0008400000 */
[----:B------:R-:W-:Y:S01]  /*0e80*/  BAR.SYNC.DEFER_BLOCKING 0x0 ;  /* 0x0000000000007b1d */ /* 0x000fe20000010000 */
[----:B------:R-:W-:-:S05]  /*0e90*/  ISETP.GE.AND P0, PT, R9, 0x1, PT ;  /* 0x000000010900780c */ /* 0x000fca0003f06270 */
[----:B------:R-:W3:Y:S02]  /*0ea0*/  F2I.U32.TRUNC.NTZ R58, R2 ;  /* 0x00000002003a7305 */ /* 0x000ee4000020f000 */
[----:B------:R-:W2:Y:S01]  /*0eb0*/  S2UR UR36, SR_CTAID.Z ;  /* 0x00000000002479c3 */ /* 0x000ea20000002700 */
[----:B----4-:R-:W-:-:S05]  /*0ec0*/  IADD3 R60, PT, PT, -R60, RZ, RZ ;  /* 0x000000ff3c3c7210 */ /* 0x010fca0007ffe1ff */
[----:B-1----:R-:W-:Y:S01]  /*0ed0*/  IMAD R60, R5, R60, UR5 ;  /* 0x00000005053c7e24 */ /* 0x002fe2000f8e023c */
[----:B---3--:R-:W-:-:S05]  /*0ee0*/  IADD3 R58, PT, PT, -R58, RZ, RZ ;  /* 0x000000ff3a3a7210 */ /* 0x008fca0007ffe1ff */
[----:B--2---:R-:W-:Y:S01]  /*0ef0*/  IMAD R58, R3, R58, UR4 ;  /* 0x00000004033a7e24 */ /* 0x004fe2000f8e023a */
[----:B------:R-:W-:Y:S06]  /*0f00*/  @!P0 BRA `(.L_x_15) ;  /* 0x0000000000b88947 */ /* 0x000fec0003800000 */
[----:B------:R-:W1:Y:S01]  /*0f10*/  LDC.64 R4, c[0x0][0xb18] ;  /* 0x0002c600ff047b82 */ /* 0x000e620000000a00 */
[----:B------:R-:W-:-:S07]  /*0f20*/  ISETP.NE.AND P0, PT, R9, 0x1, PT ;  /* 0x000000010900780c */ /* 0x000fce0003f05270 */
[----:B------:R-:W2:Y:S08]  /*0f30*/  LDC R10, c[0x0][0xb0c] ;  /* 0x0002c300ff0a7b82 */ /* 0x000eb00000000800 */
[----:B------:R-:W3:Y:S08]  /*0f40*/  LDC R11, c[0x0][0x370] ;  /* 0x0000dc00ff0b7b82 */ /* 0x000ef00000000800 */
[----:B------:R-:W4:Y:S01]  /*0f50*/  LDC R12, c[0x0][0x374] ;  /* 0x0000dd00ff0c7b82 */ /* 0x000f220000000800 */
[----:B-1----:R-:W-:-:S07]  /*0f60*/  ISETP.NE.AND P1, PT, R4, 0x1, PT ;  /* 0x000000010400780c */ /* 0x002fce0003f25270 */
[----:B------:R-:W3:Y:S01]  /*0f70*/  LDC.64 R6, c[0x0][0xb10] ;  /* 0x0002c400ff067b82 */ /* 0x000ee20000000a00 */
[----:B--2---:R-:W-:-:S07]  /*0f80*/  ISETP.NE.AND P2, PT, R10, 0x1, PT ;  /* 0x000000010a00780c */ /* 0x004fce0003f45270 */
[----:B------:R-:W1:Y:S08]  /*0f90*/  LDC R8, c[0x0][0xb20] ;  /* 0x0002c800ff087b82 */ /* 0x000e700000000800 */
[----:B------:R-:W2:Y:S01]  /*0fa0*/  LDC.64 R2, c[0x0][0xb28] ;  /* 0x0002ca00ff027b82 */ /* 0x000ea20000000a00 */
[----:B----4-:R-:W-:-:S04]  /*0fb0*/  IMAD.HI.U32 R13, R12, R5, RZ ;  /* 0x000000050c0d7227 */ /* 0x010fc800078e00ff */
[----:B------:R-:W-:-:S04]  /*0fc0*/  IMAD.HI.U32 R5, R20, R5, RZ ;  /* 0x0000000514057227 */ /* 0x000fc800078e00ff */
[----:B---3--:R-:W-:-:S04]  /*0fd0*/  IMAD.HI.U32 R14, R11, R6, RZ ;  /* 0x000000060b0e7227 */ /* 0x008fc800078e00ff */
[C---:B------:R-:W-:Y:S01]  /*0fe0*/  IMAD.HI.U32 R16, R21.reuse, R6, RZ ;  /* 0x0000000615107227 */ /* 0x040fe200078e00ff */
[-C--:B------:R-:W-:Y:S02]  /*0ff0*/  @P2 SHF.R.U32.HI R11, RZ, R7.reuse, R14 ;  /* 0x00000007ff0b2219 */ /* 0x080fe4000001160e */
[-C--:B-1----:R-:W-:Y:S02]  /*1000*/  @P1 SHF.R.U32.HI R12, RZ, R8.reuse, R13 ;  /* 0x00000008ff0c1219 */ /* 0x082fe4000001160d */
[----:B------:R-:W-:Y:S02]  /*1010*/  SHF.R.U32.HI R5, RZ, R8, R5 ;  /* 0x00000008ff057219 */ /* 0x000fe40000011605 */
[----:B------:R-:W-:Y:S02]  /*1020*/  SHF.R.U32.HI R16, RZ, R7, R16 ;  /* 0x00000007ff107219 */ /* 0x000fe40000011610 */
[----:B------:R-:W-:Y:S01]  /*1030*/  SEL R5, R20, R5, !P1 ;  /* 0x0000000514057207 */ /* 0x000fe20004800000 */
[----:B--2---:R-:W-:Y:S01]  /*1040*/  IMAD.HI.U32 R14, R12, R2, RZ ;  /* 0x000000020c0e7227 */ /* 0x004fe200078e00ff */
[----:B------:R-:W-:-:S02]  /*1050*/  SEL R7, R21, R16, !P2 ;  /* 0x0000001015077207 */ /* 0x000fc40005000000 */
[----:B------:R-:W-:Y:S01]  /*1060*/  IADD3 R13, PT, PT, -R5, RZ, RZ ;  /* 0x000000ff050d7210 */ /* 0x000fe20007ffe1ff */
[----:B------:R-:W-:Y:S01]  /*1070*/  IMAD.HI.U32 R6, R11, R2, RZ ;  /* 0x000000020b067227 */ /* 0x000fe200078e00ff */
[----:B------:R-:W-:-:S03]  /*1080*/  @P0 SHF.R.U32.HI R12, RZ, R3, R14 ;  /* 0x00000003ff0c0219 */ /* 0x000fc6000001160e */
[----:B------:R-:W-:Y:S01]  /*1090*/  IMAD R13, R4, R13, R20 ;  /* 0x0000000d040d7224 */ /* 0x000fe200078e0214 */
[----:B------:R-:W-:Y:S01]  /*10a0*/  @P0 SHF.R.U32.HI R11, RZ, R3, R6 ;  /* 0x00000003ff0b0219 */ /* 0x000fe20000011606 */
[----:B------:R-:W-:-:S04]  /*10b0*/  IMAD R12, R12, R9, RZ ;  /* 0x000000090c0c7224 */ /* 0x000fc800078e02ff */
[----:B------:R-:W-:Y:S01]  /*10c0*/  IMAD R6, R11, R9, RZ ;  /* 0x000000090b067224 */ /* 0x000fe200078e02ff */
[----:B------:R-:W-:-:S04]  /*10d0*/  ISETP.GE.AND P1, PT, R5, R12, PT ;  /* 0x0000000c0500720c */ /* 0x000fc80003f26270 */
[----:B------:R-:W-:Y:S01]  /*10e0*/  ISETP.GE.OR P1, PT, R7, R6, P1 ;  /* 0x000000060700720c */ /* 0x000fe20000f26670 */
[----:B------:R-:W-:-:S05]  /*10f0*/  IMAD.HI.U32 R6, R5, R2, RZ ;  /* 0x0000000205067227 */ /* 0x000fca00078e00ff */
[----:B------:R-:W-:-:S04]  /*1100*/  SHF.R.U32.HI R6, RZ, R3, R6 ;  /* 0x00000003ff067219 */ /* 0x000fc80000011606 */
[----:B------:R-:W-:-:S03]  /*1110*/  SEL R6, R5, R6, !P0 ;  /* 0x0000000605067207 */ /* 0x000fc60004000000 */
[----:B------:R-:W-:Y:S01]  /*1120*/  @!P1 IMAD.HI.U32 R8, R7, R2, RZ ;  /* 0x0000000207089227 */ /* 0x000fe200078e00ff */
[----:B------:R-:W-:-:S04]  /*1130*/  IADD3 R2, PT, PT, -R6, RZ, RZ ;  /* 0x000000ff06027210 */ /* 0x000fc80007ffe1ff */
[----:B------:R-:W-:Y:S01]  /*1140*/  @!P1 SHF.R.U32.HI R8, RZ, R3, R8 ;  /* 0x00000003ff089219 */ /* 0x000fe20000011608 */
[----:B------:R-:W-:-:S03]  /*1150*/  IMAD R2, R9, R2, R5 ;  /* 0x0000000209027224 */ /* 0x000fc600078e0205 */
[----:B------:R-:W-:-:S05]  /*1160*/  @!P1 SEL R3, R7, R8, !P0 ;  /* 0x0000000807039207 */ /* 0x000fca0004000000 */
[--C-:B------:R-:W-:Y:S02]  /*1170*/  @!P1 IMAD.IADD R6, R6, 0x1, -R3.reuse ;  /* 0x0000000106069824 */ /* 0x100fe400078e0a03 */
[----:B------:R-:W-:Y:S01]  /*1180*/  @!P1 IMAD R3, R2, R11, R3 ;  /* 0x0000000b02039224 */ /* 0x000fe200078e0203 */
[----:B------:R-:W-:Y:S01]  /*1190*/  IADD3 R2, PT, PT, -R7, RZ, RZ ;  /* 0x000000ff07027210 */ /* 0x000fe20007ffe1ff */
[----:B------:R-:W-:Y:S02]  /*11a0*/  @!P1 IMAD R5, R6, R9, R7 ;  /* 0x0000000906059224 */ /* 0x000fe400078e0207 */
[----:B------:R-:W-:Y:S02]  /*11b0*/  @!P1 IMAD.MOV.U32 R7, RZ, RZ, R3 ;  /* 0x000000ffff079224 */ /* 0x000fe400078e0003 */
[----:B------:R-:W-:Y:S02]  /*11c0*/  IMAD R2, R10, R2, R21 ;  /* 0x000000020a027224 */ /* 0x000fe400078e0215 */
[----:B------:R-:W-:-:S02]  /*11d0*/  IMAD R20, R5, R4, R13 ;  /* 0x0000000405147224 */ /* 0x000fc400078e020d */
[----:B------:R-:W-:Y:S02]  /*11e0*/  IMAD R21, R7, R10, R2 ;  /* 0x0000000a07157224 */ /* 0x000fe400078e0202 */
.L_x_15:
[----:B------:R-:W1:Y:S01]  /*11f0*/  LDCU UR4, c[0x0][0xb30] ;  /* 0x00016600ff0477ac */ /* 0x000e620008000800 */
[----:B------:R-:W2:Y:S08]  /*1200*/  S2UR UR37, SR_CgaCtaId ;  /* 0x00000000002579c3 */ /* 0x000eb00000008800 */
[----:B------:R-:W3:Y:S01]  /*1210*/  LDC R26, c[0x0][0xb24] ;  /* 0x0002c900ff1a7b82 */ /* 0x000ee20000000800 */
[----:B-1----:R-:W-:-:S09]  /*1220*/  UISETP.NE.AND UP1, UPT, UR4, 0x1, UPT ;  /* 0x000000010400788c */ /* 0x002fd2000bf25270 */
[----:B--2---:R-:W-:Y:S05]  /*1230*/  BRA.U UP1, `(.L_x_16) ;  /* 0x0000000101407547 */ /* 0x004fea000b800000 */
[----:B------:R-:W1:Y:S08]  /*1240*/  LDC.64 R4, c[0x0][0xb10] ;  /* 0x0002c400ff047b82 */ /* 0x000e700000000a00 */
[----:B------:R-:W2:Y:S08]  /*1250*/  LDC.64 R2, c[0x0][0xb18] ;  /* 0x0002c600ff027b82 */ /* 0x000eb00000000a00 */
[----:B------:R-:W4:Y:S08]  /*1260*/  LDC R6, c[0x0][0xb20] ;  /* 0x0002c800ff067b82 */ /* 0x000f300000000800 */
[----:B------:R-:W3:Y:S01]  /*1270*/  LDC R8, c[0x0][0xb0c] ;  /* 0x0002c300ff087b82 */ /* 0x000ee20000000800 */
[----:B-1----:R-:W-:-:S05]  /*1280*/  IMAD.HI.U32 R4, R21, R4, RZ ;  /* 0x0000000415047227 */ /* 0x002fca00078e00ff */
[----:B------:R-:W-:Y:S01]  /*1290*/  SHF.R.U32.HI R4, RZ, R5, R4 ;  /* 0x00000005ff047219 */ /* 0x000fe20000011604 */
[----:B--2---:R-:W-:Y:S01]  /*12a0*/  IMAD.HI.U32 R3, R20, R3, RZ ;  /* 0x0000000314037227 */ /* 0x004fe200078e00ff */
[----:B------:R-:W-:-:S04]  /*12b0*/  ISETP.NE.AND P0, PT, R2, 0x1, PT ;  /* 0x000000010200780c */ /* 0x000fc80003f05270 */
[----:B----4-:R-:W-:-:S04]  /*12c0*/  SHF.R.U32.HI R3, RZ, R6, R3 ;  /* 0x00000006ff037219 */ /* 0x010fc80000011603 */
[----:B------:R-:W-:Y:S02]  /*12d0*/  SEL R3, R20, R3, !P0 ;  /* 0x0000000314037207 */ /* 0x000fe40004000000 */
[----:B---3--:R-:W-:-:S04]  /*12e0*/  ISETP.NE.AND P1, PT, R8, 0x1, PT ;  /* 0x000000010800780c */ /* 0x008fc80003f25270 */
[----:B------:R-:W-:-:S05]  /*12f0*/  SEL R4, R21, R4, !P1 ;  /* 0x0000000415047207 */ /* 0x000fca0004800000 */
[----:B------:R-:W-:Y:S02]  /*1300*/  IMAD.IADD R5, R3, 0x1, -R4 ;  /* 0x0000000103057824 */ /* 0x000fe400078e0a04 */
[----:B------:R-:W-:Y:S02]  /*1310*/  IMAD.IADD R3, R4, 0x1, -R3 ;  /* 0x0000000104037824 */ /* 0x000fe400078e0a03 */
[----:B------:R-:W-:Y:S02]  /*1320*/  IMAD R21, R5, R8, R21 ;  /* 0x0000000805157224 */ /* 0x000fe400078e0215 */
[----:B------:R-:W-:-:S07]  /*1330*/  IMAD R20, R3, R2, R20 ;  /* 0x0000000203147224 */ /* 0x000fce00078e0214 */
.L_x_16:
[----:B------:R-:W-:Y:S01]  /*1340*/  BAR.SYNC.DEFER_BLOCKING 0x0 ;  /* 0x0000000000007b1d */ /* 0x000fe20000010000 */
[----:B------:R-:W-:Y:S01]  /*1350*/  UISETP.NE.AND UP1, UPT, UR8, 0x2, UPT ;  /* 0x000000020800788c */ /* 0x000fe2000bf25270 */
[----:B------:R-:W-:Y:S02]  /*1360*/  ISETP.NE.OR P5, PT, R0, 0x2, !P5 ;  /* 0x000000020000780c */ /* 0x000fe40006fa5670 */
[----:B------:R-:W-:-:S06]  /*1370*/  LOP3.LUT R2, R72, 0x1f, RZ, 0xc0, !PT ;  /* 0x0000001f48027812 */ /* 0x000fcc00078ec0ff */
[----:B------:R-:W-:Y:S05]  /*1380*/  BRA.U UP1, `(.L_x_17) ;  /* 0x00000011013c7547 */ /* 0x000fea000b800000 */
[----:B------:R-:W1:Y:S01]  /*1390*/  LDCU UR13, c[0x0][0x38c] ;  /* 0x00007180ff0d77ac */ /* 0x000e620008000800 */
[----:B------:R-:W2:Y:S01]  /*13a0*/  LDC R9, c[0x0][0x370] ;  /* 0x0000dc00ff097b82 */ /* 0x000ea20000000800 */
[----:B------:R-:W-:Y:S01]  /*13b0*/  PLOP3.LUT P1, PT, PT, PT, UP2, 0x80, 0x8 ;  /* 0x000000000008781c */ /* 0x000fe20003f2f028 */
[----:B------:R-:W-:Y:S01]  /*13c0*/  HFMA2 R12, -RZ, RZ, 0, 0 ;  /* 0x00000000ff0c7431 */ /* 0x000fe200000001ff */
[----:B------:R-:W-:Y:S01]  /*13d0*/  ISETP.EQ.OR P4, PT, R2, RZ, P5 ;  /* 0x000000ff0200720c */ /* 0x000fe20002f82670 */
[----:B------:R-:W-:Y:S01]  /*13e0*/  IMAD.MOV.U32 R15, RZ, RZ, 0x1 ;  /* 0x00000001ff0f7424 */ /* 0x000fe200078e00ff */
[----:B------:R-:W-:Y:S01]  /*13f0*/  PLOP3.LUT P1, PT, P1, PT, PT, 0x8, 0x80 ;  /* 0x000000000080781c */ /* 0x000fe20000f2e170 */
[----:B------:R-:W-:Y:S01]  /*1400*/  IMAD.MOV.U32 R14, RZ, RZ, RZ ;  /* 0x000000ffff0e7224 */ /* 0x000fe200078e00ff */
[----:B------:R-:W-:Y:S01]  /*1410*/  MOV R8, 0x1 ;  /* 0x0000000100087802 */ /* 0x000fe20000000f00 */
[----:B------:R-:W4:Y:S01]  /*1420*/  LDC R0, c[0x0][0x374] ;  /* 0x0000dd00ff007b82 */ /* 0x000f220000000800 */
[----:B------:R-:W-:Y:S01]  /*1430*/  IMAD.MOV.U32 R10, RZ, RZ, RZ ;  /* 0x000000ffff0a7224 */ /* 0x000fe200078e00ff */
[----:B------:R-:W2:Y:S01]  /*1440*/  LDCU.64 UR22, c[0x0][0x348] ;  /* 0x00006900ff1677ac */ /* 0x000ea20008000a00 */
[----:B------:R-:W-:Y:S01]  /*1450*/  UMOV UR6, URZ ;  /* 0x000000ff00067c82 */ /* 0x000fe20008000000 */
[----:B-1----:R-:W-:-:S04]  /*1460*/  UIADD3 UR5, UPT, UPT, UR13, 0x1f, URZ ;  /* 0x0000001f0d057890 */ /* 0x002fc8000fffe0ff */
[----:B------:R-:W-:-:S04]  /*1470*/  USHF.R.S32.HI UR4, URZ, 0x1f, UR5 ;  /* 0x0000001fff047899 */ /* 0x000fc80008011405 */
[----:B------:R-:W-:-:S04]  /*1480*/  ULEA.HI UR4, UR4, UR5, URZ, 0x5 ;  /* 0x0000000504047291 */ /* 0x000fc8000f8f28ff */
[----:B------:R-:W-:Y:S02]  /*1490*/  USHF.R.S32.HI UR15, URZ, 0x5, UR4 ;  /* 0x00000005ff0f7899 */ /* 0x000fe40008011404 */
[----:B------:R-:W-:Y:S02]  /*14a0*/  UIADD3 UR4, UPT, UPT, UR13, -0x1, URZ ;  /* 0xffffffff0d047890 */ /* 0x000fe4000fffe0ff */
[----:B------:R-:W-:Y:S02]  /*14b0*/  UISETP.LT.U32.AND UP0, UPT, UR15, 0x3, UPT ;  /* 0x000000030f00788c */ /* 0x000fe4000bf01070 */
[----:B------:R-:W-:Y:S02]  /*14c0*/  UISETP.GE.U32.AND UP1, UPT, UR4, -0x3f, UPT ;  /* 0xffffffc10400788c */ /* 0x000fe4000bf26070 */
[----:B------:R-:W-:Y:S02]  /*14d0*/  USEL UR14, UR15, 0x3, UP0 ;  /* 0x000000030f0e7887 */ /* 0x000fe40008000000 */
[----:B------:R-:W-:-:S02]  /*14e0*/  UIADD3 UR13, UPT, UPT, UR13, 0x3e, URZ ;  /* 0x0000003e0d0d7890 */ /* 0x000fc4000fffe0ff */
[----:B------:R-:W-:Y:S02]  /*14f0*/  UIADD3 UR5, UPT, UPT, UR14, -0x1, URZ ;  /* 0xffffffff0e057890 */ /* 0x000fe4000fffe0ff */
[----:B------:R-:W-:-:S03]  /*1500*/  UIADD3 UR7, UPT, UPT, UR15, -UR14, URZ ;  /* 0x8000000e0f077290 */ /* 0x000fc6000fffe0ff */
[----:B------:R-:W-:-:S04]  /*1510*/  @UP1 UIADD3 UR5, UPT, UPT, UR14, URZ, URZ ;  /* 0x000000ff0e051290 */ /* 0x000fc8000fffe0ff */
[----:B--2---:R-:W-:-:S12]  /*1520*/  UIADD3 UR5, UPT, UPT, UR5, 0x1, URZ ;  /* 0x0000000105057890 */ /* 0x004fd8000fffe0ff */
.L_x_35:
[----:B------:R-:W-:Y:S01]  /*1530*/  UISETP.NE.AND UP0, UPT, UR37, URZ, UPT ;  /* 0x000000ff2500728c */ /* 0x000fe2000bf05270 */
[----:B------:R-:W1:Y:S08]  /*1540*/  S2UR UR37, SR_CgaCtaId ;  /* 0x00000000002579c3 */ /* 0x000e700000008800 */
[----:B------:R-:W-:Y:S05]  /*1550*/  BRA.U UP0, `(.L_x_18) ;  /* 0x0000000100347547 */ /* 0x000fea000b800000 */
[----:B------:R-:W2:Y:S01]  /*1560*/  S2R R2, SR_CgaCtaId ;  /* 0x0000000000027919 */ /* 0x000ea20000008800 */
[----:B------:R-:W-:-:S04]  /*1570*/  MOV R3, 0x400 ;  /* 0x0000040000037802 */ /* 0x000fc80000000f00 */
[----:B--2---:R-:W-:Y:S02]  /*1580*/  LEA R3, R2, R3, 0x18 ;  /* 0x0000000302037211 */ /* 0x004fe400078ec0ff */
[----:B------:R-:W-:-:S03]  /*1590*/  SHF.L.U32 R2, R8, 0x1f, RZ ;  /* 0x0000001f08027819 */ /* 0x000fc600000006ff */
[----:B------:R-:W-:-:S04]  /*15a0*/  IMAD R3, R10, 0x8, R3 ;  /* 0x000000080a037824 */ /* 0x000fc800078e0203 */
[----:B------:R-:W2:Y:S02]  /*15b0*/  SYNCS.PHASECHK.TRANS64.TRYWAIT P0, [R3+URZ+0xf0], R2 ;  /* 0x0000f002030075a7 */ /* 0x000ea400080011ff */
[----:B--2---:R-:W-:Y:S05]  /*15c0*/  @!P0 BRA `(.L_x_19) ;  /* 0x0000006400c08947 */ /* 0x004fea0003800000 */
.L_x_130:
[----:B------:R-:W-:Y:S01]  /*15d0*/  VIADD R10, R10, 0x1 ;  /* 0x000000010a0a7836 */ /* 0x000fe20000000000 */
[----:B------:R2:W-:Y:S04]  /*15e0*/  SYNCS.ARRIVE.TRANS64.A1T0 RZ, [R3+URZ+0xe0], RZ ;  /* 0x0000e0ff03ff79a7 */ /* 0x0005e800081000ff */
[----:B------:R-:W-:-:S04]  /*15f0*/  ISETP.NE.AND P0, PT, R10, 0x2, PT ;  /* 0x000000020a00780c */ /* 0x000fc80003f05270 */
[----:B------:R-:W-:Y:S02]  /*1600*/  SEL R10, R10, RZ, P0 ;  /* 0x000000ff0a0a7207 */ /* 0x000fe40000000000 */
[----:B--2---:R-:W-:-:S04]  /*1610*/  SEL R3, RZ, 0x1, P0 ;  /* 0x00000001ff037807 */ /* 0x004fc80000000000 */
[----:B------:R-:W-:-:S07]  /*1620*/  LOP3.LUT R8, R8, R3, RZ, 0x3c, !PT ;  /* 0x0000000308087212 */ /* 0x000fce00078e3cff */
.L_x_18:
[----:B------:R-:W-:Y:S01]  /*1630*/  UMOV UR4, 0x400 ;  /* 0x0000040000047882 */ /* 0x000fe20000000000 */
[----:B------:R-:W-:Y:S01]  /*1640*/  SHF.L.U32 R2, R15, 0x1f, RZ ;  /* 0x0000001f0f027819 */ /* 0x000fe200000006ff */
[----:B-1----:R-:W-:Y:S01]  /*1650*/  ULEA UR4, UR37, UR4, 0x18 ;  /* 0x0000000425047291 */ /* 0x002fe2000f8ec0ff */
[----:B------:R-:W-:Y:S01]  /*1660*/  R2UR UR35, R21 ;  /* 0x00000000152372ca */ /* 0x000fe200000e0000 */
[----:B------:R-:W-:Y:S01]  /*1670*/  UISETP.GE.U32.AND UP0, UPT, UR13, 0x3f, UPT ;  /* 0x0000003f0d00788c */ /* 0x000fe2000bf06070 */
[----:B------:R-:W-:Y:S01]  /*1680*/  R2UR UR11, R20 ;  /* 0x00000000140b72ca */ /* 0x000fe200000e0000 */
[----:B------:R-:W-:Y:S01]  /*1690*/  ULEA UR8, UR6, UR4, 0x3 ;  /* 0x0000000406087291 */ /* 0x000fe2000f8e18ff */
[----:B------:R-:W-:-:S08]  /*16a0*/  UMOV UR24, URZ ;  /* 0x000000ff00187c82 */ /* 0x000fd00008000000 */
[----:B------:R1:W2:Y:S01]  /*16b0*/  SYNCS.PHASECHK.TRANS64.TRYWAIT P0, [UR8+0x18], R2 ;  /* 0x00001802ff0075a7 */ /* 0x0002a20008001108 */
[----:B------:R-:W-:Y:S02]  /*16c0*/  USHF.L.U32 UR35, UR35, 0x6, URZ ;  /* 0x0000000623237899 */ /* 0x000fe400080006ff */
[----:B------:R-:W-:Y:S01]  /*16d0*/  USHF.L.U32 UR11, UR11, 0x7, URZ ;  /* 0x000000070b0b7899 */ /* 0x000fe200080006ff */
[----:B------:R-:W-:Y:S11]  /*16e0*/  BRA.U !UP0, `(.L_x_20) ;  /* 0x0000000108a87547 */ /* 0x000ff6000b800000 */
[----:B------:R-:W-:Y:S01]  /*16f0*/  UMOV UR16, URZ ;  /* 0x000000ff00107c82 */ /* 0x000fe20008000000 */
[----:B------:R-:W-:-:S05]  /*1700*/  UMOV UR17, UR6 ;  /* 0x0000000600117c82 */ /* 0x000fca0008000000 */
.L_x_25:
[----:B-1----:R-:W-:Y:S01]  /*1710*/  ULEA UR33, UR17, UR4, 0x3 ;  /* 0x0000000411217291 */ /* 0x002fe2000f8e18ff */
[----:B--2---:R-:W-:Y:S01]  /*1720*/  @!P5 MOV R3, 0x3000 ;  /* 0x000030000003d802 */ /* 0x004fe20000000f00 */
[----:B--2---:R-:W-:Y:S10]  /*1730*/  @P0 BRA `(.L_x_21) ;  /* 0x00000000000c0947 */ /* 0x004ff40003800000 */
[----:B------:R-:W-:-:S04]  /*1740*/  SHF.L.U32 R5, R15, 0x1f, RZ ;  /* 0x0000001f0f057819 */ /* 0x000fc800000006ff */
[----:B------:R-:W2:Y:S02]  /*1750*/  SYNCS.PHASECHK.TRANS64.TRYWAIT P0, [UR33+0x18], R5 ;  /* 0x00001805ff0075a7 */ /* 0x000ea40008001121 */
[----:B--2---:R-:W-:Y:S05]  /*1760*/  @!P0 BRA `(.L_x_22) ;  /* 0x00000064006c8947 */ /* 0x004fea0003800000 */
.L_x_21:
[----:B------:R2:W-:Y:S01]  /*1770*/  @!P5 SYNCS.ARRIVE.TRANS64 RZ, [UR33], R3 ;  /* 0x00000003ffffd9a7 */ /* 0x0005e20008000021 */
[----:B------:R-:W-:Y:S04]  /*1780*/  BSSY.RECONVERGENT B0, `(.L_x_23) ;  /* 0x0000003000007945 */ /* 0x000fe80003800200 */
[----:B------:R-:W-:Y:S05]  /*1790*/  @P4 BRA `(.L_x_24) ;  /* 0x0000000000044947 */ /* 0x000fea0003800000 */
[----:B------:R-:W-:Y:S05]  /*17a0*/  BPT.TRAP 0x1 ;  /* 0x000000040000795c */ /* 0x000fea0000300000 */
.L_x_24:
[----:B------:R-:W-:Y:S05]  /*17b0*/  BSYNC.RECONVERGENT B0 ;  /* 0x0000000000007941 */ /* 0x000fea0003800200 */
.L_x_23:
[----:B------:R-:W-:Y:S02]  /*17c0*/  UIADD3 UR6, UPT, UPT, UR17, 0x1, URZ ;  /* 0x0000000111067890 */ /* 0x000fe4000fffe0ff */
[----:B------:R-:W-:Y:S02]  /*17d0*/  ULEA UR32, UR17, UR4, 0xc ;  /* 0x0000000411207291 */ /* 0x000fe4000f8e60ff */
[----:B------:R-:W-:Y:S02]  /*17e0*/  UISETP.NE.AND UP0, UPT, UR6, 0x3, UPT ;  /* 0x000000030600788c */ /* 0x000fe4000bf05270 */
[----:B------:R-:W-:Y:S02]  /*17f0*/  UIADD3 UR26, UP1, UPT, UR22, 0x80, URZ ;  /* 0x00000080161a7890 */ /* 0x000fe4000ff3e0ff */
[----:B------:R-:W-:Y:S02]  /*1800*/  USEL UR9, URZ, 0x1, UP0 ;  /* 0x00000001ff097887 */ /* 0x000fe40008000000 */
[----:B------:R-:W-:-:S02]  /*1810*/  USEL UR6, UR6, URZ, UP0 ;  /* 0x000000ff06067287 */ /* 0x000fc40008000000 */
[----:B------:R-:W-:Y:S02]  /*1820*/  UIADD3 UR20, UP0, UPT, UR22, 0x180, URZ ;  /* 0x0000018016147890 */ /* 0x000fe4000ff1e0ff */
[----:B------:R-:W-:Y:S01]  /*1830*/  ULEA UR8, UR6, UR4, 0x3 ;  /* 0x0000000406087291 */ /* 0x000fe2000f8e18ff */
[----:B------:R-:W-:Y:S01]  /*1840*/  LOP3.LUT R15, R15, UR9, RZ, 0x3c, !PT ;  /* 0x000000090f0f7c12 */ /* 0x000fe2000f8e3cff */
[----:B------:R-:W-:Y:S02]  /*1850*/  USHF.L.U32 UR34, UR16, 0x5, URZ ;  /* 0x0000000510227899 */ /* 0x000fe400080006ff */
[----:B------:R-:W-:Y:S01]  /*1860*/  UIADD3.X UR27, UPT, UPT, URZ, UR23, URZ, UP1, !UPT ;  /* 0x00000017ff1b7290 */ /* 0x000fe20008ffe4ff */
[----:B-1----:R-:W-:Y:S01]  /*1870*/  SHF.L.U32 R2, R15, 0x1f, RZ ;  /* 0x0000001f0f027819 */ /* 0x002fe200000006ff */
[----:B------:R-:W-:Y:S02]  /*1880*/  UIADD3 UR32, UPT, UPT, UR32, 0x4400, URZ ;  /* 0x0000440020207890 */ /* 0x000fe4000fffe0ff */
[----:B------:R-:W-:Y:S01]  /*1890*/  UIADD3.X UR21, UPT, UPT, URZ, UR23, URZ, UP0, !UPT ;  /* 0x00000017ff157290 */ /* 0x000fe200087fe4ff */
[----:B------:R1:W1:Y:S01]  /*18a0*/  SYNCS.PHASECHK.TRANS64.TRYWAIT P0, [UR8+0x18], R2 ;  /* 0x00001802ff0075a7 */ /* 0x0002620008001108 */
[----:B------:R-:W-:Y:S01]  /*18b0*/  ULEA UR8, UR17, UR4, 0xd ;  /* 0x0000000411087291 */ /* 0x000fe2000f8e68ff */
[----:B------:R-:W-:Y:S01]  /*18c0*/  UMOV UR18, 0x0 ;  /* 0x0000000000127882 */ /* 0x000fe20000000000 */
[----:B------:R-:W-:-:S02]  /*18d0*/  UMOV UR19, 0x10000000 ;  /* 0x1000000000137882 */ /* 0x000fc40000000000 */
[----:B------:R-:W-:Y:S01]  /*18e0*/  UIADD3 UR8, UPT, UPT, UR8, 0x7400, URZ ;  /* 0x0000740008087890 */ /* 0x000fe2000fffe0ff */
[----:B------:R1:W-:Y:S01]  /*18f0*/  UTMALDG.3D [UR32], [UR26], desc[UR18] ;  /* 0x000012201a0075b4 */ /* 0x0003e20008011000 */
[----:B------:R-:W-:Y:S01]  /*1900*/  UMOV UR12, UR36 ;  /* 0x00000024000c7c82 */ /* 0x000fe20008000000 */
[----:B------:R-:W-:Y:S01]  /*1910*/  UMOV UR9, UR33 ;  /* 0x0000002100097c82 */ /* 0x000fe20008000000 */
[----:B------:R-:W-:Y:S01]  /*1920*/  UMOV UR10, UR34 ;  /* 0x00000022000a7c82 */ /* 0x000fe20008000000 */
[----:B------:R-:W-:Y:S01]  /*1930*/  UIADD3 UR16, UPT, UPT, UR16, 0x1, URZ ;  /* 0x0000000110107890 */ /* 0x000fe2000fffe0ff */
[----:B------:R-:W-:Y:S01]  /*1940*/  UMOV UR24, UR5 ;  /* 0x0000000500187c82 */ /* 0x000fe20008000000 */
[----:B------:R-:W-:Y:S02]  /*1950*/  UMOV UR17, UR6 ;  /* 0x0000000600117c82 */ /* 0x000fe40008000000 */
[----:B------:R1:W-:Y:S01]  /*1960*/  UTMALDG.3D [UR8], [UR20], desc[UR18] ;  /* 0x00001208140075b4 */ /* 0x0003e20008011000 */
[----:B------:R-:W-:-:S09]  /*1970*/  UISETP.NE.AND UP0, UPT, UR16, UR5, UPT ;  /* 0x000000051000728c */ /* 0x000fd2000bf05270 */
[----:B------:R-:W-:Y:S05]  /*1980*/  BRA.U UP0, `(.L_x_25) ;  /* 0xfffffffd00607547 */ /* 0x000fea000b83ffff */
.L_x_20:
[----:B-1----:R-:W-:Y:S01]  /*1990*/  ULEA UR8, UR6, UR4, 0x3 ;  /* 0x0000000406087291 */ /* 0x002fe2000f8e18ff */
[----:B------:R-:W-:Y:S01]  /*19a0*/  SHF.L.U32 R2, R15, 0x1f, RZ ;  /* 0x0000001f0f027819 */ /* 0x000fe200000006ff */
[----:B------:R-:W-:Y:S01]  /*19b0*/  @!P1 SYNCS.ARRIVE.TRANS64.A1T0 RZ, [UR4+0x78], RZ ;  /* 0x000078ffffff99a7 */ /* 0x000fe20008100004 */
[----:B------:R-:W-:-:S06]  /*19c0*/  UISETP.GT.AND UP0, UPT, UR15, UR14, UPT ;  /* 0x0000000e0f00728c */ /* 0x000fcc000bf04270 */
[----:B--2---:R1:W2:Y:S03]  /*19d0*/  SYNCS.PHASECHK.TRANS64.TRYWAIT P0, [UR8+0x18], R2 ;  /* 0x00001802ff0075a7 */ /* 0x0042a60008001108 */
[----:B------:R-:W-:Y:S05]  /*19e0*/  BRA.U !UP0, `(.L_x_26) ;  /* 0x0000000108ac7547 */ /* 0x000fea000b800000 */
[----:B------:R-:W-:Y:S01]  /*19f0*/  UIADD3 UR21, UPT, UPT, UR7, UR24, URZ ;  /* 0x0000001807157290 */ /* 0x000fe2000fffe0ff */
[----:B------:R-:W-:-:S11]  /*1a00*/  UMOV UR25, UR6 ;  /* 0x0000000600197c82 */ /* 0x000fd60008000000 */
.L_x_31:
[----:B-1----:R-:W-:Y:S01]  /*1a10*/  ULEA UR17, UR25, UR4, 0x3 ;  /* 0x0000000419117291 */ /* 0x002fe2000f8e18ff */
[----:B--2---:R-:W-:Y:S01]  /*1a20*/  @!P5 MOV R3, 0x3000 ;  /* 0x000030000003d802 */ /* 0x004fe20000000f00 */
[----:B--2---:R-:W-:Y:S10]  /*1a30*/  @P0 BRA `(.L_x_27) ;  /* 0x00000000000c0947 */ /* 0x004ff40003800000 */
[----:B------:R-:W-:-:S04]  /*1a40*/  SHF.L.U32 R5, R15, 0x1f, RZ ;  /* 0x0000001f0f057819 */ /* 0x000fc800000006ff */
[----:B------:R-:W2:Y:S02]  /*1a50*/  SYNCS.PHASECHK.TRANS64.TRYWAIT P0, [UR17+0x18], R5 ;  /* 0x00001805ff0075a7 */ /* 0x000ea40008001111 */
[----:B--2---:R-:W-:Y:S05]  /*1a60*/  @!P0 BRA `(.L_x_28) ;  /* 0x0000006000c48947 */ /* 0x004fea0003800000 */
.L_x_27:
[----:B------:R2:W-:Y:S01]  /*1a70*/  @!P5 SYNCS.ARRIVE.TRANS64 RZ, [UR17], R3 ;  /* 0x00000003ffffd9a7 */ /* 0x0005e20008000011 */
[----:B------:R-:W-:Y:S04]  /*1a80*/  BSSY.RECONVERGENT B0, `(.L_x_29) ;  /* 0x0000003000007945 */ /* 0x000fe80003800200 */
[----:B------:R-:W-:Y:S05]  /*1a90*/  @P4 BRA `(.L_x_30) ;  /* 0x0000000000044947 */ /* 0x000fea0003800000 */
[----:B------:R-:W-:Y:S05]  /*1aa0*/  BPT.TRAP 0x1 ;  /* 0x000000040000795c */ /* 0x000fea0000300000 */
.L_x_30:
[----:B------:R-:W-:Y:S05]  /*1ab0*/  BSYNC.RECONVERGENT B0 ;  /* 0x0000000000007941 */ /* 0x000fea0003800200 */
.L_x_29:
        /* <DEDUP_REMOVED lines=10> */
[----:B------:R-:W-:Y:S01]  /*1b60*/  UIADD3 UR16, UPT, UPT, UR16, 0x4400, URZ ;  /* 0x0000440010107890 */ /* 0x000fe2000fffe0ff */
[----:B-1----:R-:W-:Y:S01]  /*1b70*/  SHF.L.U32 R2, R15, 0x1f, RZ ;  /* 0x0000001f0f027819 */ /* 0x002fe200000006ff */
[----:B------:R-:W-:Y:S02]  /*1b80*/  UIADD3.X UR31, UPT, UPT, URZ, UR23, URZ, UP1, !UPT ;  /* 0x00000017ff1f7290 */ /* 0x000fe40008ffe4ff */
[----:B------:R-:W-:Y:S01]  /*1b90*/  UIADD3.X UR29, UPT, UPT, URZ, UR23, URZ, UP0, !UPT ;  /* 0x00000017ff1d7290 */ /* 0x000fe200087fe4ff */
[----:B------:R1:W1:Y:S01]  /*1ba0*/  SYNCS.PHASECHK.TRANS64.TRYWAIT P0, [UR8+0x18], R2 ;  /* 0x00001802ff0075a7 */ /* 0x0002620008001108 */
[----:B------:R-:W-:Y:S01]  /*1bb0*/  ULEA UR8, UR25, UR4, 0xd ;  /* 0x0000000419087291 */ /* 0x000fe2000f8e68ff */
[----:B------:R-:W-:Y:S01]  /*1bc0*/  UMOV UR26, 0x0 ;  /* 0x00000000001a7882 */ /* 0x000fe20000000000 */
[----:B------:R-:W-:-:S02]  /*1bd0*/  UMOV UR27, 0x10000000 ;  /* 0x10000000001b7882 */ /* 0x000fc40000000000 */
[----:B------:R-:W-:Y:S01]  /*1be0*/  UIADD3 UR8, UPT, UPT, UR8, 0x7400, URZ ;  /* 0x0000740008087890 */ /* 0x000fe2000fffe0ff */
[----:B------:R-:W-:Y:S01]  /*1bf0*/  UMOV UR19, UR35 ;  /* 0x0000002300137c82 */ /* 0x000fe20008000000 */
[----:B------:R-:W-:Y:S01]  /*1c00*/  UMOV UR20, UR36 ;  /* 0x0000002400147c82 */ /* 0x000fe20008000000 */
[----:B------:R-:W-:Y:S01]  /*1c10*/  UMOV UR12, UR36 ;  /* 0x00000024000c7c82 */ /* 0x000fe20008000000 */
[----:B------:R-:W-:Y:S01]  /*1c20*/  UMOV UR9, UR17 ;  /* 0x0000001100097c82 */ /* 0x000fe20008000000 */
[----:B------:R-:W-:Y:S01]  /*1c30*/  UMOV UR10, UR18 ;  /* 0x00000012000a7c82 */ /* 0x000fe20008000000 */
[----:B------:R1:W-:Y:S01]  /*1c40*/  UTMALDG.3D [UR16], [UR30], desc[UR26] ;  /* 0x00001a101e0075b4 */ /* 0x0003e20008011000 */
[----:B------:R-:W-:Y:S01]  /*1c50*/  UIADD3 UR24, UPT, UPT, UR24, 0x1, URZ ;  /* 0x0000000118187890 */ /* 0x000fe2000fffe0ff */
[----:B------:R-:W-:-:S03]  /*1c60*/  UMOV UR25, UR6 ;  /* 0x0000000600197c82 */ /* 0x000fc60008000000 */
[----:B------:R-:W-:Y:S01]  /*1c70*/  UISETP.NE.AND UP0, UPT, UR24, UR21, UPT ;  /* 0x000000151800728c */ /* 0x000fe2000bf05270 */
[----:B------:R1:W-:Y:S08]  /*1c80*/  UTMALDG.3D [UR8], [UR28], desc[UR26] ;  /* 0x00001a081c0075b4 */ /* 0x0003f00008011000 */
[----:B------:R-:W-:Y:S05]  /*1c90*/  BRA.U UP0, `(.L_x_31) ;  /* 0xfffffffd005c7547 */ /* 0x000fea000b83ffff */
.L_x_26:
[----:B-1----:R-:W-:Y:S01]  /*1ca0*/  LEA R2, R14, UR4, 0x3 ;  /* 0x000000040e027c11 */ /* 0x002fe2000f8e18ff */
[----:B------:R-:W-:Y:S01]  /*1cb0*/  NOP ;  /* 0x0000000000007918 */ /* 0x000fe20000000000 */
[----:B--2---:R-:W-:Y:S02]  /*1cc0*/  SHF.L.U32 R3, R12, 0x1f, RZ ;  /* 0x0000001f0c037819 */ /* 0x004fe400000006ff */
[----:B------:R-:W-:Y:S02]  /*1cd0*/  LEA R4, R14, UR4, 0x4 ;  /* 0x000000040e047c11 */ /* 0x000fe4000f8e20ff */
[----:B------:R-:W1:Y:S02]  /*1ce0*/  SYNCS.PHASECHK.TRANS64.TRYWAIT P0, [R2+URZ+0x80], R3 ;  /* 0x00008003020075a7 */ /* 0x000e6400080011ff */
[----:B-1----:R-:W-:Y:S05]  /*1cf0*/  @!P0 BRA `(.L_x_32) ;  /* 0x0000006000388947 */ /* 0x002fea0003800000 */
.L_x_133:
[----:B------:R-:W2:Y:S01]  /*1d00*/  LDS.128 R4, [R4+0x110] ;  /* 0x0001100004047984 */ /* 0x000ea20000000c00 */
[----:B---3--:R-:W-:Y:S01]  /*1d10*/  ISETP.GE.AND P0, PT, R26, 0x1, PT ;  /* 0x000000011a00780c */ /* 0x008fe20003f06270 */
[----:B-1----:R-:W-:Y:S01]  /*1d20*/  VIADD R2, R2, 0x90 ;  /* 0x0000009002027836 */ /* 0x002fe20000000000 */
[----:B------:R-:W-:Y:S01]  /*1d30*/  @!PT LDS RZ, [RZ] ;  /* 0x00000000fffff984 */ /* 0x000fe20000000800 */
[----:B------:R-:W-:Y:S01]  /*1d40*/  @!PT LDS RZ, [RZ] ;  /* 0x00000000fffff984 */ /* 0x000fe20000000800 */
[----:B------:R-:W-:Y:S01]  /*1d50*/  @!PT LDS RZ, [RZ] ;  /* 0x00000000fffff984 */ /* 0x000fe20000000800 */
[----:B------:R-:W-:Y:S01]  /*1d60*/  @!PT LDS RZ, [RZ] ;  /* 0x00000000fffff984 */ /* 0x000fe20000000800 */
[----:B------:R1:W-:Y:S06]  /*1d70*/  MEMBAR.ALL.CTA ;  /* 0x0000000000007992 */ /* 0x0003ec0000008000 */
[----:B-1----:R-:W1:Y:S01]  /*1d80*/  FENCE.VIEW.ASYNC.S ;  /* 0x00000000000073c6 */ /* 0x002e620000000000 */
[----:B------:R-:W-:-:S04]  /*1d90*/  PRMT R2, RZ, 0x654, R2 ;  /* 0x00000654ff027816 */ /* 0x000fc80000000002 */
[----:B-1----:R1:W-:Y:S01]  /*1da0*/  SYNCS.ARRIVE.TRANS64.RED.A1T0 RZ, [R2+URZ], RZ ;  /* 0x000000ff02ff79a7 */ /* 0x0023e200081004ff */
[----:B--2---:R-:W-:-:S13]  /*1db0*/  LOP3.LUT P2, RZ, R6, 0x1, RZ, 0xc0, !PT ;  /* 0x0000000106ff7812 */ /* 0x004fda000784c0ff */
[----:B------:R-:W-:Y:S01]  /*1dc0*/  @P2 SHF.R.U32.HI R3, RZ, 0x10, R5 ;  /* 0x00000010ff032819 */ /* 0x000fe20000011605 */
[----:B------:R-:W-:Y:S01]  /*1dd0*/  VOTEU.ANY UP0, P2 ;  /* 0x0000000000ff7886 */ /* 0x000fe20001000100 */
[----:B------:R-:W-:Y:S02]  /*1de0*/  @P2 MOV R13, R4 ;  /* 0x00000004000d2202 */ /* 0x000fe40000000f00 */
[----:B------:R-:W-:Y:S02]  /*1df0*/  @P2 R2UR.BROADCAST UR8, R3 ;  /* 0x00000000030822ca */ /* 0x000fe400008e0000 */
[----:B------:R-:W-:-:S11]  /*1e00*/  @P2 LOP3.LUT R11, R5, 0xffff, RZ, 0xc0, !PT ;  /* 0x0000ffff050b2812 */ /* 0x000fd600078ec0ff */
[----:B------:R-:W-:Y:S01]  /*1e10*/  @UP0 UMOV UR36, UR8 ;  /* 0x0000000800240c82 */ /* 0x000fe20008000000 */
[----:B-1----:R-:W-:Y:S05]  /*1e20*/  @!P0 BRA `(.L_x_33) ;  /* 0x0000000000b88947 */ /* 0x002fea0003800000 */
[----:B------:R-:W4:Y:S01]  /*1e30*/  LDC.64 R4, c[0x0][0xb18] ;  /* 0x0002c600ff047b82 */ /* 0x000f220000000a00 */
[----:B------:R-:W-:-:S07]  /*1e40*/  ISETP.NE.AND P3, PT, R26, 0x1, PT ;  /* 0x000000011a00780c */ /* 0x000fce0003f65270 */
[----:B------:R-:W1:Y:S08]  /*1e50*/  LDC.64 R6, c[0x0][0xb10] ;  /* 0x0002c400ff067b82 */ /* 0x000e700000000a00 */
[----:B------:R-:W2:Y:S08]  /*1e60*/  LDC R16, c[0x0][0xb20] ;  /* 0x0002c800ff107b82 */ /* 0x000eb00000000800 */
[----:B------:R-:W3:Y:S01]  /*1e70*/  LDC R18, c[0x0][0xb0c] ;  /* 0x0002c300ff127b82 */ /* 0x000ee20000000800 */
[----:B----4-:R-:W-:Y:S01]  /*1e80*/  IMAD.HI.U32 R17, R0, R5, RZ ;  /* 0x0000000500117227 */ /* 0x010fe200078e00ff */
[----:B------:R-:W-:-:S03]  /*1e90*/  ISETP.NE.AND P0, PT, R4, 0x1, PT ;  /* 0x000000010400780c */ /* 0x000fc60003f05270 */
[----:B------:R-:W-:-:S03]  /*1ea0*/  IMAD.HI.U32 R5, R11, R5, RZ ;  /* 0x000000050b057227 */ /* 0x000fc600078e00ff */
[----:B------:R-:W4:Y:S01]  /*1eb0*/  LDC.64 R2, c[0x0][0xb28] ;  /* 0x0002ca00ff027b82 */ /* 0x000f220000000a00 */
[----:B-1----:R-:W-:-:S04]  /*1ec0*/  IMAD.HI.U32 R20, R9, R6, RZ ;  /* 0x0000000609147227 */ /* 0x002fc800078e00ff */
[----:B------:R-:W-:Y:S01]  /*1ed0*/  IMAD.HI.U32 R22, R13, R6, RZ ;  /* 0x000000060d167227 */ /* 0x000fe200078e00ff */
[----:B------:R-:W-:Y:S02]  /*1ee0*/  SHF.R.U32.HI R20, RZ, R7, R20 ;  /* 0x00000007ff147219 */ /* 0x000fe40000011614 */
[-C--:B--2---:R-:W-:Y:S02]  /*1ef0*/  SHF.R.U32.HI R17, RZ, R16.reuse, R17 ;  /* 0x00000010ff117219 */ /* 0x084fe40000011611 */
[----:B------:R-:W-:Y:S02]  /*1f00*/  SHF.R.U32.HI R16, RZ, R16, R5 ;  /* 0x00000010ff107219 */ /* 0x000fe40000011605 */
[----:B------:R-:W-:Y:S02]  /*1f10*/  SEL R17, R0, R17, !P0 ;  /* 0x0000001100117207 */ /* 0x000fe40004000000 */
[----:B------:R-:W-:Y:S02]  /*1f20*/  SHF.R.U32.HI R22, RZ, R7, R22 ;  /* 0x00000007ff167219 */ /* 0x000fe40000011616 */
[----:B---3--:R-:W-:-:S02]  /*1f30*/  ISETP.NE.AND P1, PT, R18, 0x1, PT ;  /* 0x000000011200780c */ /* 0x008fc40003f25270 */
[----:B------:R-:W-:Y:S02]  /*1f40*/  SEL R5, R11, R16, !P0 ;  /* 0x000000100b057207 */ /* 0x000fe40004000000 */
[----:B------:R-:W-:Y:S02]  /*1f50*/  SEL R19, R9, R20, !P1 ;  /* 0x0000001409137207 */ /* 0x000fe40004800000 */
[----:B------:R-:W-:Y:S01]  /*1f60*/  SEL R7, R13, R22, !P1 ;  /* 0x000000160d077207 */ /* 0x000fe20004800000 */
[----:B----4-:R-:W-:-:S04]  /*1f70*/  IMAD.HI.U32 R20, R17, R2, RZ ;  /* 0x0000000211147227 */ /* 0x010fc800078e00ff */
[----:B------:R-:W-:Y:S01]  /*1f80*/  IMAD.HI.U32 R6, R19, R2, RZ ;  /* 0x0000000213067227 */ /* 0x000fe200078e00ff */
[----:B------:R-:W-:-:S04]  /*1f90*/  @P3 SHF.R.U32.HI R17, RZ, R3, R20 ;  /* 0x00000003ff113219 */ /* 0x000fc80000011614 */
        /* <DEDUP_REMOVED lines=8> */
[----:B------:R-:W-:-:S04]  /*2020*/  @!P0 IMAD.HI.U32 R16, R7, R2, RZ ;  /* 0x0000000207108227 */ /* 0x000fc800078e00ff */
[----:B------:R-:W-:Y:S01]  /*2030*/  IMAD.MOV R2, RZ, RZ, -R6 ;  /* 0x000000ffff027224 */ /* 0x000fe200078e0a06 */
[----:B------:R-:W-:-:S03]  /*2040*/  @!P0 SHF.R.U32.HI R16, RZ, R3, R16 ;  /* 0x00000003ff108219 */ /* 0x000fc60000011610 */
[----:B------:R-:W-:Y:S01]  /*2050*/  IMAD R2, R26, R2, R5 ;  /* 0x000000021a027224 */ /* 0x000fe200078e0205 */
[----:B------:R-:W-:Y:S02]  /*2060*/  @!P0 SEL R3, R7, R16, !P3 ;  /* 0x0000001007038207 */ /* 0x000fe40005800000 */
[----:B------:R-:W-:-:S03]  /*2070*/  IADD3 R16, PT, PT, -R5, RZ, RZ ;  /* 0x000000ff05107210 */ /* 0x000fc60007ffe1ff */
[--C-:B------:R-:W-:Y:S02]  /*2080*/  @!P0 IMAD.IADD R6, R6, 0x1, -R3.reuse ;  /* 0x0000000106068824 */ /* 0x100fe400078e0a03 */
[----:B------:R-:W-:Y:S01]  /*2090*/  @!P0 IMAD R3, R2, R19, R3 ;  /* 0x0000001302038224 */ /* 0x000fe200078e0203 */
[----:B------:R-:W-:Y:S01]  /*20a0*/  IADD3 R2, PT, PT, -R7, RZ, RZ ;  /* 0x000000ff07027210 */ /* 0x000fe20007ffe1ff */
[----:B------:R-:W-:Y:S02]  /*20b0*/  @!P0 IMAD R5, R26, R6, R7 ;  /* 0x000000061a058224 */ /* 0x000fe400078e0207 */
[----:B------:R-:W-:Y:S02]  /*20c0*/  IMAD R11, R4, R16, R11 ;  /* 0x00000010040b7224 */ /* 0x000fe400078e020b */
[----:B------:R-:W-:Y:S02]  /*20d0*/  @!P0 IMAD.MOV.U32 R7, RZ, RZ, R3 ;  /* 0x000000ffff078224 */ /* 0x000fe400078e0003 */
[----:B------:R-:W-:-:S02]  /*20e0*/  IMAD R2, R18, R2, R13 ;  /* 0x0000000212027224 */ /* 0x000fc400078e020d */
[----:B------:R-:W-:Y:S02]  /*20f0*/  IMAD R11, R5, R4, R11 ;  /* 0x00000004050b7224 */ /* 0x000fe400078e020b */
[----:B------:R-:W-:Y:S02]  /*2100*/  IMAD R13, R7, R18, R2 ;  /* 0x00000012070d7224 */ /* 0x000fe400078e0202 */
.L_x_33:
[----:B------:R-:W1:Y:S02]  /*2110*/  LDCU UR8, c[0x0][0xb30] ;  /* 0x00016600ff0877ac */ /* 0x000e640008000800 */
[----:B-1----:R-:W-:-:S09]  /*2120*/  UISETP.NE.AND UP0, UPT, UR8, 0x1, UPT ;  /* 0x000000010800788c */ /* 0x002fd2000bf05270 */
[----:B------:R-:W-:Y:S05]  /*2130*/  BRA.U UP0, `(.L_x_34) ;  /* 0x0000000100407547 */ /* 0x000fea000b800000 */
[----:B------:R-:W1:Y:S08]  /*2140*/  LDC.64 R4, c[0x0][0xb10] ;  /* 0x0002c400ff047b82 */ /* 0x000e700000000a00 */
[----:B------:R-:W2:Y:S08]  /*2150*/  LDC.64 R2, c[0x0][0xb18] ;  /* 0x0002c600ff027b82 */ /* 0x000eb00000000a00 */
[----:B------:R-:W3:Y:S08]  /*2160*/  LDC R6, c[0x0][0xb20] ;  /* 0x0002c800ff067b82 */ /* 0x000ef00000000800 */
[----:B------:R-:W4:Y:S01]  /*2170*/  LDC R16, c[0x0][0xb0c] ;  /* 0x0002c300ff107b82 */ /* 0x000f220000000800 */
[----:B-1----:R-:W-:-:S05]  /*2180*/  IMAD.HI.U32 R4, R13, R4, RZ ;  /* 0x000000040d047227 */ /* 0x002fca00078e00ff */
[----:B------:R-:W-:Y:S01]  /*2190*/  SHF.R.U32.HI R4, RZ, R5, R4 ;  /* 0x00000005ff047219 */ /* 0x000fe20000011604 */
[----:B--2---:R-:W-:Y:S01]  /*21a0*/  IMAD.HI.U32 R3, R11, R3, RZ ;  /* 0x000000030b037227 */ /* 0x004fe200078e00ff */
[----:B------:R-:W-:-:S04]  /*21b0*/  ISETP.NE.AND P0, PT, R2, 0x1, PT ;  /* 0x000000010200780c */ /* 0x000fc80003f05270 */
[----:B---3--:R-:W-:-:S04]  /*21c0*/  SHF.R.U32.HI R6, RZ, R6, R3 ;  /* 0x00000006ff067219 */ /* 0x008fc80000011603 */
[----:B------:R-:W-:Y:S02]  /*21d0*/  SEL R3, R11, R6, !P0 ;  /* 0x000000060b037207 */ /* 0x000fe40004000000 */
[----:B----4-:R-:W-:-:S04]  /*21e0*/  ISETP.NE.AND P1, PT, R16, 0x1, PT ;  /* 0x000000011000780c */ /* 0x010fc80003f25270 */
[----:B------:R-:W-:-:S05]  /*21f0*/  SEL R4, R13, R4, !P1 ;  /* 0x000000040d047207 */ /* 0x000fca0004800000 */
[----:B------:R-:W-:Y:S02]  /*2200*/  IMAD.IADD R5, R3, 0x1, -R4 ;  /* 0x0000000103057824 */ /* 0x000fe400078e0a04 */
[----:B------:R-:W-:Y:S02]  /*2210*/  IMAD.IADD R3, R4, 0x1, -R3 ;  /* 0x0000000104037824 */ /* 0x000fe400078e0a03 */
[----:B------:R-:W-:Y:S02]  /*2220*/  IMAD R13, R5, R16, R13 ;  /* 0x00000010050d7224 */ /* 0x000fe400078e020d */
[----:B------:R-:W-:-:S07]  /*2230*/  IMAD R11, R3, R2, R11 ;  /* 0x00000002030b7224 */ /* 0x000fce00078e020b */
.L_x_34:
[----:B------:R-:W-:Y:S01]  /*2240*/  VIADD R14, R14, 0x1 ;  /* 0x000000010e0e7836 */ /* 0x000fe20000000000 */
[----:B------:R-:W-:Y:S01]  /*2250*/  PLOP3.LUT P1, PT, PT, PT, PT, 0x80, 0x8 ;  /* 0x000000000008781c */ /* 0x000fe20003f2f070 */
[----:B------:R-:W-:Y:S02]  /*2260*/  IMAD.IADD R21, R13, 0x1, R60 ;  /* 0x000000010d157824 */ /* 0x000fe400078e023c */
[----:B------:R-:W-:Y:S01]  /*2270*/  IMAD.IADD R20, R11, 0x1, R58 ;  /* 0x000000010b147824 */ /* 0x000fe200078e023a */
[----:B------:R-:W-:-:S04]  /*2280*/  ISETP.NE.AND P0, PT, R14, 0x2, PT ;  /* 0x000000020e00780c */ /* 0x000fc80003f05270 */
[----:B------:R-:W-:Y:S02]  /*2290*/  SEL R3, RZ, 0x1, P0 ;  /* 0x00000001ff037807 */ /* 0x000fe40000000000 */
[----:B------:R-:W-:Y:S02]  /*22a0*/  SEL R14, R14, RZ, P0 ;  /* 0x000000ff0e0e7207 */ /* 0x000fe40000000000 */
[----:B------:R-:W-:Y:S01]  /*22b0*/  LOP3.LUT R12, R12, R3, RZ, 0x3c, !PT ;  /* 0x000000030c0c7212 */ /* 0x000fe200078e3cff */
[----:B------:R-:W-:Y:S06]  /*22c0*/  @P2 BRA `(.L_x_35) ;  /* 0xfffffff000982947 */ /* 0x000fec000383ffff */
[----:B------:R-:W-:Y:S01]  /*22d0*/  UIADD3 UR4, UPT, UPT, UR4, 0x18, URZ ;  /* 0x0000001804047890 */ /* 0x000fe2000fffe0ff */
[----:B------:R-:W-:-:S03]  /*22e0*/  SHF.L.U32 R3, R15, 0x1f, RZ ;  /* 0x0000001f0f037819 */ /* 0x000fc600000006ff */
[----:B------:R-:W-:-:S09]  /*22f0*/  ULEA UR5, UR6, UR4, 0x3 ;  /* 0x0000000406057291 */ /* 0x000fd2000f8e18ff */
[----:B------:R-:W1:Y:S02]  /*2300*/  SYNCS.PHASECHK.TRANS64.TRYWAIT P0, [UR5], R3 ;  /* 0x00000003ff0075a7 */ /* 0x000e640008001105 */
[----:B-1----:R-:W-:Y:S05]  /*2310*/  @!P0 BRA `(.L_x_36) ;  /* 0x0000005800c48947 */ /* 0x002fea0003800000 */
.L_x_135:
[----:B------:R-:W-:-:S04]  /*2320*/  UIADD3 UR6, UPT, UPT, UR6, 0x1, URZ ;  /* 0x0000000106067890 */ /* 0x000fc8000fffe0ff */
[----:B------:R-:W-:-:S04]  /*2330*/  UISETP.NE.AND UP0, UPT, UR6, 0x3, UPT ;  /* 0x000000030600788c */ /* 0x000fc8000bf05270 */
[----:B------:R-:W-:Y:S02]  /*2340*/  USEL UR7, URZ, 0x1, UP0 ;  /* 0x00000001ff077887 */ /* 0x000fe40008000000 */
[----:B------:R-:W-:-:S04]  /*2350*/  USEL UR6, UR6, URZ, UP0 ;  /* 0x000000ff06067287 */ /* 0x000fc80008000000 */
[----:B------:R-:W-:Y:S01]  /*2360*/  ULEA UR5, UR6, UR4, 0x3 ;  /* 0x0000000406057291 */ /* 0x000fe2000f8e18ff */
[----:B------:R-:W-:-:S04]  /*2370*/  LOP3.LUT R15, R15, UR7, RZ, 0x3c, !PT ;  /* 0x000000070f0f7c12 */ /* 0x000fc8000f8e3cff */
[----:B-1----:R-:W-:-:S04]  /*2380*/  SHF.L.U32 R3, R15, 0x1f, RZ ;  /* 0x0000001f0f037819 */ /* 0x002fc800000006ff */
[----:B------:R-:W1:Y:S02]  /*2390*/  SYNCS.PHASECHK.TRANS64.TRYWAIT P0, [UR5], R3 ;  /* 0x00000003ff0075a7 */ /* 0x000e640008001105 */
[----:B-1----:R-:W-:Y:S05]  /*23a0*/  @!P0 BRA `(.L_x_37) ;  /* 0x0000005800b88947 */ /* 0x002fea0003800000 */
.L_x_137:
[----:B------:R-:W-:-:S04]  /*23b0*/  UIADD3 UR6, UPT, UPT, UR6, 0x1, URZ ;  /* 0x0000000106067890 */ /* 0x000fc8000fffe0ff */
[----:B------:R-:W-:-:S04]  /*23c0*/  UISETP.NE.AND UP0, UPT, UR6, 0x3, UPT ;  /* 0x000000030600788c */ /* 0x000fc8000bf05270 */
[----:B------:R-:W-:Y:S02]  /*23d0*/  USEL UR5, URZ, 0x1, UP0 ;  /* 0x00000001ff057887 */ /* 0x000fe40008000000 */
[----:B------:R-:W-:-:S04]  /*23e0*/  USEL UR6, UR6, URZ, UP0 ;  /* 0x000000ff06067287 */ /* 0x000fc80008000000 */
[----:B------:R-:W-:Y:S01]  /*23f0*/  ULEA UR6, UR6, UR4, 0x3 ;  /* 0x0000000406067291 */ /* 0x000fe2000f8e18ff */
[----:B-1----:R-:W-:-:S04]  /*2400*/  LOP3.LUT R3, R15, UR5, RZ, 0x3c, !PT ;  /* 0x000000050f037c12 */ /* 0x002fc8000f8e3cff */
[----:B------:R-:W-:Y:S01]  /*2410*/  SHF.L.U32 R3, R3, 0x1f, RZ ;  /* 0x0000001f03037819 */ /* 0x000fe200000006ff */
[----:B----4-:R-:W-:-:S07]  /*2420*/  IMAD.U32 R0, RZ, RZ, UR6 ;  /* 0x00000006ff007e24 */ /* 0x010fce000f8e00ff */
.L_x_38:
[----:B-1----:R1:W2:Y:S02]  /*2430*/  SYNCS.PHASECHK.TRANS64.TRYWAIT P0, [R0+URZ], R3 ;  /* 0x00000003000075a7 */ /* 0x0022a400080011ff */
[----:B--2---:R-:W-:Y:S05]  /*2440*/  @!P0 NANOSLEEP.SYNCS 0x989680 ;  /* 0x009896800000895d */ /* 0x004fea0003900000 */
[----:B------:R-:W2:Y:S02]  /*2450*/  @!P0 SYNCS.PHASECHK.TRANS64 P0, [R0+URZ], R3 ;  /* 0x00000003000085a7 */ /* 0x000ea400080010ff */
[----:B--2---:R-:W-:Y:S05]  /*2460*/  @P0 EXIT ;  /* 0x000000000000094d */ /* 0x004fea0003800000 */
[----:B------:R-:W-:Y:S05]  /*2470*/  BRA `(.L_x_38) ;  /* 0xfffffffc00ec7947 */ /* 0x000fea000383ffff */
.L_x_17:
[----:B------:R-:W-:-:S04]  /*2480*/  UISETP.NE.AND UP1, UPT, UR37, URZ, UPT ;  /* 0x000000ff2500728c */ /* 0x000fc8000bf25270 */
[----:B------:R-:W-:-:S09]  /*2490*/  UISETP.NE.OR UP1, UPT, UR8, 0x1, UP1 ;  /* 0x000000010800788c */ /* 0x000fd20008f25670 */
[----:B------:R-:W-:Y:S05]  /*24a0*/  BRA.U UP1, `(.L_x_39) ;  /* 0x0000000501487547 */ /* 0x000fea000b800000 */
[----:B------:R-:W-:Y:S01]  /*24b0*/  ISETP.NE.AND P2, PT, R2, RZ, PT ;  /* 0x000000ff0200720c */ /* 0x000fe20003f45270 */
[----:B------:R-:W-:Y:S01]  /*24c0*/  IMAD.MOV.U32 R12, RZ, RZ, 0x1 ;  /* 0x00000001ff0c7424 */ /* 0x000fe200078e00ff */
[----:B------:R-:W-:Y:S02]  /*24d0*/  CS2R R10, SRZ ;  /* 0x00000000000a7805 */ /* 0x000fe4000001ff00 */
[----:B------:R-:W-:Y:S01]  /*24e0*/  CS2R R8, SRZ ;  /* 0x0000000000087805 */ /* 0x000fe2000001ff00 */
[----:B------:R-:W-:Y:S01]  /*24f0*/  UMOV UR4, 0x400 ;  /* 0x0000040000047882 */ /* 0x000fe20000000000 */
[----:B------:R-:W-:Y:S01]  /*2500*/  UMOV UR6, URZ ;  /* 0x000000ff00067c82 */ /* 0x000fe20008000000 */
[----:B------:R-:W-:-:S12]  /*2510*/  ULEA UR37, UR37, UR4, 0x18 ;  /* 0x0000000425257291 */ /* 0x000fd8000f8ec0ff */
.L_x_43:
[----:B------:R-:W-:Y:S02]  /*2520*/  LEA R0, R8, UR37, 0x3 ;  /* 0x0000002508007c11 */ /* 0x000fe4000f8e18ff */
[----:B------:R-:W-:-:S03]  /*2530*/  SHF.L.U32 R5, R9, 0x1f, RZ ;  /* 0x0000001f09057819 */ /* 0x000fc600000006ff */
[----:B------:R-:W-:Y:S01]  /*2540*/  VIADD R4, R0, 0xf0 ;  /* 0x000000f000047836 */ /* 0x000fe20000000000 */
[----:B------:R-:W1:Y:S02]  /*2550*/  SYNCS.PHASECHK.TRANS64.TRYWAIT P0, [R0+URZ+0xe0], R5 ;  /* 0x0000e005000075a7 */ /* 0x000e6400080011ff */
[----:B-1----:R-:W-:Y:S05]  /*2560*/  @!P0 BRA `(.L_x_40) ;  /* 0x0000005800608947 */ /* 0x002fea0003800000 */
.L_x_138:
[----:B------:R-:W-:Y:S01]  /*2570*/  ULEA UR5, UR6, UR37, 0x3 ;  /* 0x0000002506057291 */ /* 0x000fe2000f8e18ff */
[----:B------:R-:W-:Y:S02]  /*2580*/  PRMT R4, RZ, 0x654, R4 ;  /* 0x00000654ff047816 */ /* 0x000fe40000000004 */
[----:B-1----:R-:W-:Y:S01]  /*2590*/  SHF.L.U32 R5, R12, 0x1f, RZ ;  /* 0x0000001f0c057819 */ /* 0x002fe200000006ff */
[----:B------:R-:W-:Y:S01]  /*25a0*/  UIADD3 UR4, UPT, UPT, UR5, 0x80, URZ ;  /* 0x0000008005047890 */ /* 0x000fe2000fffe0ff */
[----:B------:R1:W-:Y:S05]  /*25b0*/  SYNCS.ARRIVE.TRANS64.RED.A1T0 RZ, [R4+URZ], RZ ;  /* 0x000000ff04ff79a7 */ /* 0x0003ea00081004ff */
[----:B------:R-:W-:Y:S01]  /*25c0*/  IMAD.U32 R7, RZ, RZ, UR4 ;  /* 0x00000004ff077e24 */ /* 0x000fe2000f8e00ff */
[----:B------:R-:W2:Y:S04]  /*25d0*/  SYNCS.PHASECHK.TRANS64.TRYWAIT P0, [UR5+0x90], R5 ;  /* 0x00009005ff0075a7 */ /* 0x000ea80008001105 */
[----:B------:R-:W-:Y:S01]  /*25e0*/  PRMT R6, R2, 0x654, R7 ;  /* 0x0000065402067816 */ /* 0x000fe20000000007 */
[----:B-1----:R-:W-:Y:S01]  /*25f0*/  @!P2 IMAD.MOV.U32 R4, RZ, RZ, 0x10 ;  /* 0x00000010ff04a424 */ /* 0x002fe200078e00ff */
[----:B--2---:R-:W-:Y:S06]  /*2600*/  @!P0 BRA `(.L_x_41) ;  /* 0x00000058004c8947 */ /* 0x004fec0003800000 */
.L_x_140:
[----:B------:R-:W-:Y:S01]  /*2610*/  ULEA UR4, UR6, UR37, 0x4 ;  /* 0x0000002506047291 */ /* 0x000fe2000f8e20ff */
[----:B------:R-:W-:Y:S01]  /*2620*/  SEL R3, R6, R3, !P2 ;  /* 0x0000000306037207 */ /* 0x000fe20005000000 */
[----:B------:R-:W-:Y:S01]  /*2630*/  UIADD3 UR5, UPT, UPT, UR5, 0x80, URZ ;  /* 0x0000008005057890 */ /* 0x000fe2000fffe0ff */
[----:B-1----:R-:W-:Y:S01]  /*2640*/  LEA R0, R11, UR37, 0x3 ;  /* 0x000000250b007c11 */ /* 0x002fe2000f8e18ff */
[----:B------:R-:W-:Y:S01]  /*2650*/  UIADD3 UR4, UPT, UPT, UR4, 0x110, URZ ;  /* 0x0000011004047890 */ /* 0x000fe2000fffe0ff */
[----:B------:R-:W-:Y:S01]  /*2660*/  SHF.L.U32 R5, R10, 0x1f, RZ ;  /* 0x0000001f0a057819 */ /* 0x000fe200000006ff */
[----:B------:R1:W-:Y:S01]  /*2670*/  @!P2 SYNCS.ARRIVE.TRANS64.RED RZ, [R3+URZ], R4 ;  /* 0x0000000403ffa9a7 */ /* 0x0003e200080004ff */
[----:B------:R-:W-:Y:S01]  /*2680*/  UIADD3 UR6, UPT, UPT, UR6, 0x1, URZ ;  /* 0x0000000106067890 */ /* 0x000fe2000fffe0ff */
[----:B------:R-:W-:-:S03]  /*2690*/  VIADD R8, R8, 0x1 ;  /* 0x0000000108087836 */ /* 0x000fc60000000000 */
[----:B------:R-:W-:Y:S02]  /*26a0*/  UISETP.NE.AND UP0, UPT, UR6, 0x2, UPT ;  /* 0x000000020600788c */ /* 0x000fe4000bf05270 */
[----:B------:R-:W-:Y:S06]  /*26b0*/  UGETNEXTWORKID.BROADCAST [UR4], [UR5] ;  /* 0x00000000040073ca */ /* 0x000fec0008000100 */
[----:B------:R-:W-:Y:S01]  /*26c0*/  USEL UR4, URZ, 0x1, UP0 ;  /* 0x00000001ff047887 */ /* 0x000fe20008000000 */
[----:B------:R-:W-:Y:S01]  /*26d0*/  ISETP.NE.AND P0, PT, R8, 0x2, PT ;  /* 0x000000020800780c */ /* 0x000fe20003f05270 */
[----:B------:R-:W-:Y:S01]  /*26e0*/  USEL UR6, UR6, URZ, UP0 ;  /* 0x000000ff06067287 */ /* 0x000fe20008000000 */
[----:B------:R-:W2:Y:S03]  /*26f0*/  SYNCS.PHASECHK.TRANS64.TRYWAIT P1, [R0+URZ+0x80], R5 ;  /* 0x00008005000075a7 */ /* 0x000ea600080211ff */
[----:B------:R-:W-:Y:S01]  /*2700*/  LOP3.LUT R12, R12, UR4, RZ, 0x3c, !PT ;  /* 0x000000040c0c7c12 */ /* 0x000fe2000f8e3cff */
[----:B-12---:R-:W-:Y:S07]  /*2710*/  @!P1 BRA `(.L_x_42) ;  /* 0x0000005800209947 */ /* 0x006fee0003800000 */
.L_x_141:
[C---:B------:R-:W-:Y:S01]  /*2720*/  LEA R4, R11.reuse, UR37, 0x4 ;  /* 0x000000250b047c11 */ /* 0x040fe2000f8e20ff */
[----:B-1----:R-:W-:Y:S01]  /*2730*/  VIADD R0, R0, 0x90 ;  /* 0x0000009000007836 */ /* 0x002fe20000000000 */
[----:B------:R-:W-:Y:S01]  /*2740*/  SEL R8, R8, RZ, P0 ;  /* 0x000000ff08087207 */ /* 0x000fe20000000000 */
[----:B------:R-:W-:-:S03]  /*2750*/  VIADD R11, R11, 0x1 ;  /* 0x000000010b0b7836 */ /* 0x000fc60000000000 */
[----:B------:R-:W1:Y:S01]  /*2760*/  LDS.128 R4, [R4+0x110] ;  /* 0x0001100004047984 */ /* 0x000e620000000c00 */
[----:B------:R-:W-:Y:S02]  /*2770*/  PRMT R0, RZ, 0x654, R0 ;  /* 0x00000654ff007816 */ /* 0x000fe40000000000 */
[C---:B------:R-:W-:Y:S01]  /*2780*/  ISETP.NE.AND P1, PT, R11.reuse, 0x2, PT ;  /* 0x000000020b00780c */ /* 0x040fe20003f25270 */
[----:B------:R-:W-:Y:S01]  /*2790*/  @!PT LDS RZ, [RZ] ;  /* 0x00000000fffff984 */ /* 0x000fe20000000800 */
[----:B------:R-:W-:Y:S01]  /*27a0*/  @!PT LDS RZ, [RZ] ;  /* 0x00000000fffff984 */ /* 0x000fe20000000800 */
[----:B------:R-:W-:Y:S01]  /*27b0*/  @!PT LDS RZ, [RZ] ;  /* 0x00000000fffff984 */ /* 0x000fe20000000800 */
[----:B------:R-:W-:Y:S01]  /*27c0*/  @!PT LDS RZ, [RZ] ;  /* 0x00000000fffff984 */ /* 0x000fe20000000800 */
[----:B------:R2:W-:Y:S06]  /*27d0*/  MEMBAR.ALL.CTA ;  /* 0x0000000000007992 */ /* 0x0005ec0000008000 */
[----:B--2---:R-:W2:Y:S01]  /*27e0*/  FENCE.VIEW.ASYNC.S ;  /* 0x00000000000073c6 */ /* 0x004ea20000000000 */
[----:B------:R-:W-:Y:S01]  /*27f0*/  SEL R11, R11, RZ, P1 ;  /* 0x000000ff0b0b7207 */ /* 0x000fe20000800000 */
[----:B--2---:R2:W-:Y:S01]  /*2800*/  SYNCS.ARRIVE.TRANS64.RED.A1T0 RZ, [R0+URZ], RZ ;  /* 0x000000ff00ff79a7 */ /* 0x0045e200081004ff */
[----:B-1----:R-:W-:-:S02]  /*2810*/  LOP3.LUT P3, RZ, R6, 0x1, RZ, 0xc0, !PT ;  /* 0x0000000106ff7812 */ /* 0x002fc4000786c0ff */
[----:B------:R-:W-:-:S04]  /*2820*/  SEL R5, RZ, 0x1, P1 ;  /* 0x00000001ff057807 */ /* 0x000fc80000800000 */
[----:B------:R-:W-:Y:S02]  /*2830*/  LOP3.LUT R10, R10, R5, RZ, 0x3c, !PT ;  /* 0x000000050a0a7212 */ /* 0x000fe400078e3cff */
[----:B--2---:R-:W-:-:S04]  /*2840*/  SEL R0, RZ, 0x1, P0 ;  /* 0x00000001ff007807 */ /* 0x004fc80000000000 */
[----:B------:R-:W-:Y:S01]  /*2850*/  LOP3.LUT R9, R9, R0, RZ, 0x3c, !PT ;  /* 0x0000000009097212 */ /* 0x000fe200078e3cff */
[----:B------:R-:W-:Y:S06]  /*2860*/  @P3 BRA `(.L_x_43) ;  /* 0xfffffffc002c3947 */ /* 0x000fec000383ffff */
[----:B------:R-:W-:Y:S01]  /*2870*/  ULEA UR5, UR6, UR37, 0x3 ;  /* 0x0000002506057291 */ /* 0x000fe2000f8e18ff */
[----:B------:R-:W-:-:S08]  /*2880*/  SHF.L.U32 R3, R12, 0x1f, RZ ;  /* 0x0000001f0c037819 */ /* 0x000fd000000006ff */
[----:B------:R-:W1:Y:S02]  /*2890*/  SYNCS.PHASECHK.TRANS64 P0, [UR5+0x90], R3 ;  /* 0x00009003ff0075a7 */ /* 0x000e640008001005 */
[----:B-1----:R-:W-:Y:S05]  /*28a0*/  @P0 BRA `(.L_x_44) ;  /* 0x0000000000080947 */ /* 0x002fea0003800000 */
[----:B------:R-:W1:Y:S02]  /*28b0*/  SYNCS.PHASECHK.TRANS64.TRYWAIT P0, [UR5+0x90], R3 ;  /* 0x00009003ff0075a7 */ /* 0x000e640008001105 */
[----:B-1----:R-:W-:Y:S05]  /*28c0*/  @!P0 BRA `(.L_x_45) ;  /* 0x0000005400c88947 */ /* 0x002fea0003800000 */
.L_x_44:
[----:B------:R-:W-:-:S04]  /*28d0*/  UIADD3 UR4, UPT, UPT, UR6, 0x1, URZ ;  /* 0x0000000106047890 */ /* 0x000fc8000fffe0ff */
[----:B------:R-:W-:-:S04]  /*28e0*/  UISETP.NE.AND UP0, UPT, UR4, 0x2, UPT ;  /* 0x000000020400788c */ /* 0x000fc8000bf05270 */
[----:B------:R-:W-:Y:S02]  /*28f0*/  USEL UR7, URZ, 0x1, UP0 ;  /* 0x00000001ff077887 */ /* 0x000fe40008000000 */
[----:B------:R-:W-:-:S04]  /*2900*/  USEL UR4, UR4, URZ, UP0 ;  /* 0x000000ff04047287 */ /* 0x000fc80008000000 */
[----:B------:R-:W-:Y:S01]  /*2910*/  ULEA UR4, UR4, UR37, 0x3 ;  /* 0x0000002504047291 */ /* 0x000fe2000f8e18ff */
[----:B-1----:R-:W-:-:S04]  /*2920*/  LOP3.LUT R3, R12, UR7, RZ, 0x3c, !PT ;  /* 0x000000070c037c12 */ /* 0x002fc8000f8e3cff */
[----:B------:R-:W-:-:S04]  /*2930*/  SHF.L.U32 R0, R3, 0x1f, RZ ;  /* 0x0000001f03007819 */ /* 0x000fc800000006ff */
[----:B------:R-:W1:Y:S02]  /*2940*/  SYNCS.PHASECHK.TRANS64 P0, [UR4+0x90], R0 ;  /* 0x00009000ff0075a7 */ /* 0x000e640008001004 */
[----:B-1----:R-:W-:Y:S05]  /*2950*/  @P0 EXIT ;  /* 0x000000000000094d */ /* 0x002fea0003800000 */
[----:B------:R-:W-:Y:S02]  /*2960*/  SHF.L.U32 R3, R3, 0x1f, RZ ;  /* 0x0000001f03037819 */ /* 0x000fe400000006ff */
[----:B------:R-:W-:-:S07]  /*2970*/  MOV R0, UR4 ;  /* 0x0000000400007c02 */ /* 0x000fce0008000f00 */
.L_x_46:
[----:B-1----:R1:W2:Y:S02]  /*2980*/  SYNCS.PHASECHK.TRANS64.TRYWAIT P0, [R0+URZ+0x90], R3 ;  /* 0x00009003000075a7 */ /* 0x0022a400080011ff */
[----:B--2---:R-:W-:Y:S05]  /*2990*/  @!P0 NANOSLEEP.SYNCS 0x989680 ;  /* 0x009896800000895d */ /* 0x004fea0003900000 */
[----:B------:R-:W2:Y:S02]  /*29a0*/  @!P0 SYNCS.PHASECHK.TRANS64 P0, [R0+URZ+0x90], R3 ;  /* 0x00009003000085a7 */ /* 0x000ea400080010ff */
[----:B--2---:R-:W-:Y:S05]  /*29b0*/  @P0 EXIT ;  /* 0x000000000000094d */ /* 0x004fea0003800000 */
[----:B------:R-:W-:Y:S05]  /*29c0*/  BRA `(.L_x_46) ;  /* 0xfffffffc00ec7947 */ /* 0x000fea000383ffff */
.L_x_39:
[----:B------:R-:W-:-:S09]  /*29d0*/  UISETP.NE.AND UP1, UPT, UR8, URZ, UPT ;  /* 0x000000ff0800728c */ /* 0x000fd2000bf25270 */
[----:B------:R-:W-:Y:S05]  /*29e0*/  BRA.U UP1, `(.L_x_47) ;  /* 0x0000000d01947547 */ /* 0x000fea000b800000 */
[----:B------:R-:W-:Y:S01]  /*29f0*/  UMOV UR4, 0x40 ;  /* 0x0000004000047882 */ /* 0x000fe20000000000 */
[----:B------:R-:W-:Y:S01]  /*2a00*/  NOP ;  /* 0x0000000000007918 */ /* 0x000fe20000000000 */
[----:B------:R-:W-:Y:S01]  /*2a10*/  ULEA UR4, UR37, UR4, 0x18 ;  /* 0x0000000425047291 */ /* 0x000fe2000f8ec0ff */
[----:B------:R-:W-:Y:S02]  /*2a20*/  UMOV UR5, 0x400 ;  /* 0x0000040000057882 */ /* 0x000fe40000000000 */
[----:B------:R-:W-:-:S06]  /*2a30*/  ULEA UR37, UR37, UR5, 0x18 ;  /* 0x0000000525257291 */ /* 0x000fcc000f8ec0ff */
[----:B------:R-:W1:Y:S02]  /*2a40*/  LDS.U8 R0, [UR4+0x1c] ;  /* 0x00001c04ff007984 */ /* 0x000e640008000000 */
[----:B-1----:R-:W-:-:S13]  /*2a50*/  ISETP.NE.AND P0, PT, R0, RZ, PT ;  /* 0x000000ff0000720c */ /* 0x002fda0003f05270 */
[----:B------:R-:W-:Y:S05]  /*2a60*/  @P0 BRA `(.L_x_48) ;  /* 0x0000000000580947 */ /* 0x000fea0003800000 */
[----:B------:R-:W-:-:S13]  /*2a70*/  ELECT P0, URZ, PT ;  /* 0x0000000000ff782f */ /* 0x000fda0003800000 */
[----:B------:R-:W-:Y:S05]  /*2a80*/  @!P0 BRA `(.L_x_49) ;  /* 0x0000000000608947 */ /* 0x000fea0003800000 */
[----:B------:R-:W-:Y:S01]  /*2a90*/  UMOV UR5, 0x10 ;  /* 0x0000001000057882 */ /* 0x000fe20000000000 */
[----:B------:R-:W-:Y:S01]  /*2aa0*/  HFMA2 R0, -RZ, RZ, 0, 5.9604644775390625e-08 ;  /* 0x00000001ff007431 */ /* 0x000fe200000001ff */
[----:B------:R-:W-:-:S03]  /*2ab0*/  MOV R2, 0xffff ;  /* 0x0000ffff00027802 */ /* 0x000fc60000000f00 */
[----:B------:R-:W-:Y:S04]  /*2ac0*/  DEPBAR.LE SB1, 0x36 ;  /* 0x00009d800000791a */ /* 0x000fe80000000000 */
[----:B------:R-:W1:Y:S02]  /*2ad0*/  UTCATOMSWS.FIND_AND_SET.ALIGN UP0, UR5, UR5 ;  /* 0x00000005000575e3 */ /* 0x000e640008000800 */
[----:B-1----:R-:W-:Y:S01]  /*2ae0*/  MOV R3, UR5 ;  /* 0x0000000500037c02 */ /* 0x002fe20008000f00 */
[----:B------:R-:W-:Y:S06]  /*2af0*/  BRA.U UP0, `(.L_x_50) ;  /* 0x0000000100187547 */ /* 0x000fec000b800000 */
.L_x_51:
[----:B------:R-:W-:Y:S05]  /*2b00*/  NANOSLEEP 0x64 ;  /* 0x000000640000795d */ /* 0x000fea0003800000 */
[----:B------:R-:W-:-:S05]  /*2b10*/  UMOV UR5, 0x10 ;  /* 0x0000001000057882 */ /* 0x000fca0000000000 */
[----:B------:R-:W-:Y:S04]  /*2b20*/  DEPBAR.LE SB1, 0x36 ;  /* 0x00009d800000791a */ /* 0x000fe80000000000 */
[----:B------:R-:W1:Y:S02]  /*2b30*/  UTCATOMSWS.FIND_AND_SET.ALIGN UP0, UR5, UR5 ;  /* 0x00000005000575e3 */ /* 0x000e640008000800 */
[----:B-1----:R-:W-:Y:S01]  /*2b40*/  MOV R3, UR5 ;  /* 0x0000000500037c02 */ /* 0x002fe20008000f00 */
[----:B------:R-:W-:Y:S05]  /*2b50*/  BRA.U !UP0, `(.L_x_51) ;  /* 0xfffffffd08e87547 */ /* 0x000fea000b83ffff */
.L_x_50:
[-C--:B------:R-:W-:Y:S02]  /*2b60*/  SHF.L.U32 R2, R2, R3.reuse, RZ ;  /* 0x0000000302027219 */ /* 0x080fe400000006ff */
[----:B------:R-:W-:Y:S01]  /*2b70*/  SHF.L.U32 R0, R0, R3, RZ ;  /* 0x0000000300007219 */ /* 0x000fe200000006ff */
[----:B------:R-:W-:Y:S02]  /*2b80*/  IMAD.SHL.U32 R3, R3, 0x20, RZ ;  /* 0x0000002003037824 */ /* 0x000fe400078e00ff */
[----:B------:R1:W-:Y:S04]  /*2b90*/  ATOMS.OR RZ, [UR4+0x14], R2 ;  /* 0x00001402ffff798c */ /* 0x0003e8000b000004 */
[----:B------:R1:W-:Y:S04]  /*2ba0*/  ATOMS.OR RZ, [UR4+0x18], R0 ;  /* 0x00001800ffff798c */ /* 0x0003e8000b000004 */
[----:B------:R1:W-:Y:S01]  /*2bb0*/  STS [UR37+0x130], R3 ;  /* 0x00013003ff007988 */ /* 0x0003e20008000825 */
[----:B------:R-:W-:Y:S05]  /*2bc0*/  BRA `(.L_x_49) ;  /* 0x0000000000107947 */ /* 0x000fea0003800000 */
.L_x_48:
[----:B------:R-:W-:Y:S02]  /*2bd0*/  MOV R0, 0xffffffff ;  /* 0xffffffff00007802 */ /* 0x000fe40000000f00 */
[----:B------:R-:W-:-:S03]  /*2be0*/  MOV R2, 0x2c10 ;  /* 0x00002c1000027802 */ /* 0x000fc60000000f00 */
[----:B------:R1:W-:Y:S04]  /*2bf0*/  STS [UR37+0x130], R0 ;  /* 0x00013000ff007988 */ /* 0x0003e80008000825 */
[----:B-1-3-5:R-:W-:Y:S05]  /*2c00*/  CALL.REL.NOINC `($__internal_1_$__cuda_sm10x_tcgen05_guardrail_trap_phase_invalid_during_alloc) ;  /* 0x0000005c00107944 */ /* 0x02afea0003c00000 */
.L_x_49:
[----:B------:R-:W-:Y:S05]  /*2c10*/  WARPSYNC.ALL ;  /* 0x0000000000007948 */ /* 0x000fea0003800000 */
[----:B------:R-:W2:Y:S01]  /*2c20*/  S2UR UR6, SR_CgaCtaId ;  /* 0x00000000000679c3 */ /* 0x000ea20000008800 */
[----:B------:R-:W-:Y:S01]  /*2c30*/  UMOV UR4, 0x400 ;  /* 0x0000040000047882 */ /* 0x000fe20000000000 */
[----:B------:R-:W-:-:S06]  /*2c40*/  NOP ;  /* 0x0000000000007918 */ /* 0x000fcc0000000000 */
[----:B------:R-:W-:Y:S06]  /*2c50*/  BAR.ARV 0x6, 0xa0 ;  /* 0x0182800000007b1d */ /* 0x000fec0000002000 */
[----:B------:R-:W4:Y:S01]  /*2c60*/  LDCU UR7, c[0x0][0x38c] ;  /* 0x00007180ff0777ac */ /* 0x000f220008000800 */
[----:B------:R-:W-:Y:S01]  /*2c70*/  IMAD.MOV.U32 R11, RZ, RZ, 0x1 ;  /* 0x00000001ff0b7424 */ /* 0x000fe200078e00ff */
[----:B------:R-:W-:Y:S01]  /*2c80*/  CS2R R8, SRZ ;  /* 0x0000000000087805 */ /* 0x000fe2000001ff00 */
[----:B------:R-:W-:Y:S01]  /*2c90*/  IMAD.MOV.U32 R10, RZ, RZ, RZ ;  /* 0x000000ffff0a7224 */ /* 0x000fe200078e00ff */
[----:B------:R-:W-:Y:S01]  /*2ca0*/  UMOV UR18, URZ ;  /* 0x000000ff00127c82 */ /* 0x000fe20008000000 */
[----:B------:R-:W-:Y:S01]  /*2cb0*/  UMOV UR17, URZ ;  /* 0x000000ff00117c82 */ /* 0x000fe20008000000 */
[----:B------:R-:W-:Y:S01]  /*2cc0*/  UMOV UR22, 0x0 ;  /* 0x0000000000167882 */ /* 0x000fe20000000000 */
[----:B------:R-:W-:Y:S01]  /*2cd0*/  UMOV UR23, 0x4200010 ;  /* 0x0420001000177882 */ /* 0x000fe20000000000 */
[----:B------:R-:W-:Y:S01]  /*2ce0*/  UMOV UR20, 0x0 ;  /* 0x0000000000147882 */ /* 0x000fe20000000000 */
[----:B------:R-:W-:Y:S01]  /*2cf0*/  UMOV UR21, 0x4200010 ;  /* 0x0420001000157882 */ /* 0x000fe20000000000 */
[----:B--2---:R-:W-:Y:S01]  /*2d00*/  ULEA UR6, UR6, UR4, 0x18 ;  /* 0x0000000406067291 */ /* 0x004fe2000f8ec0ff */
[----:B------:R-:W2:Y:S03]  /*2d10*/  LDCU UR4, c[0x0][0x38c] ;  /* 0x00007180ff0477ac */ /* 0x000ea60008000800 */
[----:B------:R-:W-:-:S02]  /*2d20*/  UIADD3 UR11, UPT, UPT, UR6, 0x4400, URZ ;  /* 0x00004400060b7890 */ /* 0x000fc4000fffe0ff */
[----:B----4-:R-:W-:-:S03]  /*2d30*/  UIADD3 UR7, UPT, UPT, UR7, 0x1f, URZ ;  /* 0x0000001f07077890 */ /* 0x010fc6000fffe0ff */
[----:B-1----:R-:W1:Y:S01]  /*2d40*/  LDS R0, [UR6+0x130] ;  /* 0x00013006ff007984 */ /* 0x002e620008000800 */
[----:B------:R-:W-:Y:S02]  /*2d50*/  UIADD3 UR12, UPT, UPT, UR6, 0x7400, URZ ;  /* 0x00007400060c7890 */ /* 0x000fe4000fffe0ff */
[----:B------:R-:W-:Y:S02]  /*2d60*/  USHF.R.S32.HI UR5, URZ, 0x1f, UR7 ;  /* 0x0000001fff057899 */ /* 0x000fe40008011407 */
[----:B------:R-:W-:Y:S02]  /*2d70*/  USHF.R.U32.HI UR11, URZ, 0x4, UR11 ;  /* 0x00000004ff0b7899 */ /* 0x000fe4000801160b */
[----:B------:R-:W-:Y:S02]  /*2d80*/  ULEA.HI UR5, UR5, UR7, URZ, 0x5 ;  /* 0x0000000705057291 */ /* 0x000fe4000f8f28ff */
[----:B------:R-:W-:Y:S02]  /*2d90*/  USHF.R.U32.HI UR12, URZ, 0x4, UR12 ;  /* 0x00000004ff0c7899 */ /* 0x000fe4000801160c */
[----:B------:R-:W-:-:S02]  /*2da0*/  USHF.R.S32.HI UR5, URZ, 0x5, UR5 ;  /* 0x00000005ff057899 */ /* 0x000fc40008011405 */
[----:B------:R-:W-:Y:S02]  /*2db0*/  ULOP3.LUT UR11, UR11, 0x3fff, URZ, 0xc0, !UPT ;  /* 0x00003fff0b0b7892 */ /* 0x000fe4000f8ec0ff */
[----:B------:R-:W-:Y:S02]  /*2dc0*/  UISETP.LT.AND UP0, UPT, UR5, 0x1, UPT ;  /* 0x000000010500788c */ /* 0x000fe4000bf01270 */
[----:B------:R-:W-:Y:S02]  /*2dd0*/  ULOP3.LUT UR12, UR12, 0x3fff, URZ, 0xc0, !UPT ;  /* 0x00003fff0c0c7892 */ /* 0x000fe4000f8ec0ff */
[----:B------:R-:W-:Y:S02]  /*2de0*/  USEL UR10, UR5, 0x1, !UP0 ;  /* 0x00000001050a7887 */ /* 0x000fe4000c000000 */
[----:B------:R-:W-:Y:S02]  /*2df0*/  ULOP3.LUT UR11, UR11, 0x10000, URZ, 0xfc, !UPT ;  /* 0x000100000b0b7892 */ /* 0x000fe4000f8efcff */
[----:B------:R-:W-:-:S02]  /*2e00*/  ULOP3.LUT UR12, UR12, 0x10000, URZ, 0xfc, !UPT ;  /* 0x000100000c0c7892 */ /* 0x000fc4000f8efcff */
[----:B------:R-:W-:Y:S02]  /*2e10*/  UIADD3 UR10, UPT, UPT, -UR10, URZ, URZ ;  /* 0x000000ff0a0a7290 */ /* 0x000fe4000fffe1ff */
[----:B--2---:R-:W-:Y:S01]  /*2e20*/  UISETP.GE.AND UP3, UPT, UR4, 0x1, UPT ;  /* 0x000000010400788c */ /* 0x004fe2000bf66270 */
[----:B-1----:R-:W-:-:S15]  /*2e30*/  R2UR UR19, R0 ;  /* 0x00000000001372ca */ /* 0x002fde00000e0000 */
.L_x_58:
[----:B------:R-:W-:Y:S02]  /*2e40*/  LEA R0, R10, UR6, 0x3 ;  /* 0x000000060a007c11 */ /* 0x000fe4000f8e18ff */
[----:B------:R-:W-:Y:S02]  /*2e50*/  SHF.L.U32 R5, R9, 0x1f, RZ ;  /* 0x0000001f09057819 */ /* 0x000fe400000006ff */
[----:B------:R-:W-:Y:S01]  /*2e60*/  PLOP3.LUT P0, PT, PT, PT, UP3, 0x80, 0x8 ;  /* 0x000000000008781c */ /* 0x000fe20003f0f038 */
[----:B------:R-:W-:Y:S01]  /*2e70*/  VIADD R3, R0, 0x90 ;  /* 0x0000009000037836 */ /* 0x000fe20000000000 */
[----:B-1----:R-:W1:Y:S02]  /*2e80*/  SYNCS.PHASECHK.TRANS64.TRYWAIT P1, [R0+URZ+0x80], R5 ;  /* 0x00008005000075a7 */ /* 0x002e6400080211ff */
[----:B-1--4-:R-:W-:Y:S09]  /*2e90*/  @!P1 BRA `(.L_x_52) ;  /* 0x00000050006c9947 */ /* 0x012ff20003800000 */
.L_x_143:
[----:B------:R-:W-:Y:S01]  /*2ea0*/  LEA R4, R10, UR6, 0x4 ;  /* 0x000000060a047c11 */ /* 0x000fe2000f8e20ff */
[----:B------:R-:W-:Y:S01]  /*2eb0*/  @UP3 ULEA UR4, UR17, UR6, 0x3 ;  /* 0x0000000611043291 */ /* 0x000fe2000f8e18ff */
[----:B------:R-:W-:Y:S01]  /*2ec0*/  PLOP3.LUT P2, PT, PT, PT, PT, 0x80, 0x8 ;  /* 0x000000000008781c */ /* 0x000fe20003f4f070 */
[----:B------:R-:W-:Y:S01]  /*2ed0*/  ULEA UR8, UR18, UR6, 0x3 ;  /* 0x0000000612087291 */ /* 0x000fe2000f8e18ff */
[----:B------:R-:W-:Y:S02]  /*2ee0*/  PRMT R3, RZ, 0x654, R3 ;  /* 0x00000654ff037816 */ /* 0x000fe40000000003 */
[----:B-1----:R-:W1:Y:S01]  /*2ef0*/  LDS.128 R4, [R4+0x110] ;  /* 0x0001100004047984 */ /* 0x002e620000000c00 */
[----:B------:R-:W-:Y:S02]  /*2f00*/  @P0 SHF.L.U32 R2, R8, 0x1f, RZ ;  /* 0x0000001f08020819 */ /* 0x000fe400000006ff */
[----:B------:R-:W-:Y:S01]  /*2f10*/  SHF.L.U32 R0, R11, 0x1f, RZ ;  /* 0x0000001f0b007819 */ /* 0x000fe200000006ff */
[----:B------:R-:W-:Y:S01]  /*2f20*/  @!PT LDS RZ, [RZ] ;  /* 0x00000000fffff984 */ /* 0x000fe20000000800 */
[----:B------:R-:W-:Y:S01]  /*2f30*/  @!PT LDS RZ, [RZ] ;  /* 0x00000000fffff984 */ /* 0x000fe20000000800 */
[----:B------:R-:W-:Y:S01]  /*2f40*/  @!PT LDS RZ, [RZ] ;  /* 0x00000000fffff984 */ /* 0x000fe20000000800 */
[----:B------:R-:W-:Y:S01]  /*2f50*/  @!PT LDS RZ, [RZ] ;  /* 0x00000000fffff984 */ /* 0x000fe20000000800 */
[----:B------:R2:W-:Y:S06]  /*2f60*/  MEMBAR.ALL.CTA ;  /* 0x0000000000007992 */ /* 0x0005ec0000008000 */
[----:B--2---:R-:W2:Y:S02]  /*2f70*/  FENCE.VIEW.ASYNC.S ;  /* 0x00000000000073c6 */ /* 0x004ea40000000000 */
[----:B--2---:R2:W-:Y:S01]  /*2f80*/  SYNCS.ARRIVE.TRANS64.RED.A1T0 RZ, [R3+URZ], RZ ;  /* 0x000000ff03ff79a7 */ /* 0x0045e200081004ff */
[----:B------:R2:W4:Y:S01]  /*2f90*/  @P0 SYNCS.PHASECHK.TRANS64.TRYWAIT P2, [UR4], R2 ;  /* 0x00000002ff0005a7 */ /* 0x0005220008041104 */
[----:B------:R-:W-:Y:S01]  /*2fa0*/  ULEA.HI UR4, UR18, UR18, URZ, 0x1 ;  /* 0x0000001212047291 */ /* 0x000fe2000f8f08ff */
[----:B-1----:R-:W-:-:S03]  /*2fb0*/  LOP3.LUT P1, RZ, R6, 0x1, RZ, 0xc0, !PT ;  /* 0x0000000106ff7812 */ /* 0x002fc6000782c0ff */
[----:B------:R-:W-:Y:S02]  /*2fc0*/  USHF.L.U32 UR9, UR4, 0x6, URZ ;  /* 0x0000000604097899 */ /* 0x000fe400080006ff */
[----:B------:R-:W-:Y:S02]  /*2fd0*/  ULOP3.LUT UR4, UR4, 0xffe, URZ, 0xc0, !UPT ;  /* 0x00000ffe04047892 */ /* 0x000fe4000f8ec0ff */
[----:B------:R-:W-:Y:S02]  /*2fe0*/  ULOP3.LUT UR9, UR9, 0xffffff80, URZ, 0xc0, !UPT ;  /* 0xffffff8009097892 */ /* 0x000fe4000f8ec0ff */
[----:B------:R-:W-:Y:S02]  /*2ff0*/  UIADD3 UR4, UPT, UPT, -UR4, UR18, URZ ;  /* 0x0000001204047290 */ /* 0x000fe4000fffe1ff */
[----:B------:R-:W-:Y:S01]  /*3000*/  UIADD3 UR9, UPT, UPT, UR19, UR9, URZ ;  /* 0x0000000913097290 */ /* 0x000fe2000fffe0ff */
[----:B------:R-:W1:Y:S03]  /*3010*/  SYNCS.PHASECHK.TRANS64.TRYWAIT P0, [UR8+0xc0], R0 ;  /* 0x0000c000ff0075a7 */ /* 0x000e660008001108 */
[----:B------:R-:W-:Y:S01]  /*3020*/  ULEA UR9, UR4, UR9, 0x14 ;  /* 0x0000000904097291 */ /* 0x000fe2000f8ea0ff */
[----:B-12-4-:R-:W-:Y:S11]  /*3030*/  @!P0 BRA `(.L_x_53) ;  /* 0x0000005000188947 */ /* 0x016ff60003800000 */
.L_x_145:
[----:B------:R-:W-:Y:S01]  /*3040*/  IADD3 R10, PT, PT, R10, 0x1, RZ ;  /* 0x000000010a0a7810 */ /* 0x000fe20007ffe0ff */
[----:B------:R-:W-:Y:S06]  /*3050*/  BRA.U !UP3, `(.L_x_54) ;  /* 0x000000010b987547 */ /* 0x000fec000b800000 */
[----:B------:R-:W-:Y:S01]  /*3060*/  UPLOP3.LUT UP4, UPT, UPT, UPT, UPT, 0x40, 0x4 ;  /* 0x000000000004789c */ /* 0x000fe20003f8e870 */
[----:B------:R-:W-:Y:S01]  /*3070*/  UMOV UR16, UR10 ;  /* 0x0000000a00107c82 */ /* 0x000fe20008000000 */
[----:B------:R-:W-:Y:S01]  /*3080*/  UMOV UR15, UR5 ;  /* 0x00000005000f7c82 */ /* 0x000fe20008000000 */
[----:B------:R-:W-:-:S08]  /*3090*/  UMOV UR14, UR17 ;  /* 0x00000011000e7c82 */ /* 0x000fd00008000000 */
.L_x_57:
[----:B------:R-:W-:Y:S02]  /*30a0*/  UIADD3 UR16, UPT, UPT, UR16, 0x1, URZ ;  /* 0x0000000110107890 */ /* 0x000fe4000fffe0ff */
[----:B--2---:R-:W-:Y:S02]  /*30b0*/  ULEA UR7, UR14, UR6, 0x3 ;  /* 0x000000060e077291 */ /* 0x004fe4000f8e18ff */
[----:B------:R-:W-:Y:S01]  /*30c0*/  UISETP.NE.AND UP0, UPT, UR16, URZ, UPT ;  /* 0x000000ff1000728c */ /* 0x000fe2000bf05270 */
[----:B----4-:R-:W-:Y:S10]  /*30d0*/  @P2 BRA `(.L_x_55) ;  /* 0x00000000000c2947 */ /* 0x010ff40003800000 */
[----:B-1----:R-:W-:Y:S04]  /*30e0*/  SHF.L.U32 R3, R8, 0x1f, RZ ;  /* 0x0000001f08037819 */ /* 0x002fe800000006ff */
[----:B------:R-:W1:Y:S02]  /*30f0*/  SYNCS.PHASECHK.TRANS64.TRYWAIT P0, [UR7], R3 ;  /* 0x00000003ff0075a7 */ /* 0x000e640008001107 */
[----:B-1----:R-:W-:Y:S05]  /*3100*/  @!P0 BRA `(.L_x_56) ;  /* 0x0000004c00fc8947 */ /* 0x002fea0003800000 */
.L_x_55:
[----:B------:R-:W-:Y:S01]  /*3110*/  UISETP.NE.AND UP1, UPT, UR15, 0x1, UPT ;  /* 0x000000010f00788c */ /* 0x000fe2000bf25270 */
[----:B------:R-:W-:Y:S01]  /*3120*/  PLOP3.LUT P2, PT, PT, PT, PT, 0x80, 0x8 ;  /* 0x000000000008781c */ /* 0x000fe20003f4f070 */
[----:B------:R-:W-:Y:S02]  /*3130*/  UIADD3 UR17, UPT, UPT, UR14, 0x1, URZ ;  /* 0x000000010e117890 */ /* 0x000fe4000fffe0ff */
[----:B------:R-:W-:Y:S02]  /*3140*/  ULEA UR24, UR14, UR12, 0x9 ;  /* 0x0000000c0e187291 */ /* 0x000fe4000f8e48ff */
[----:B------:R-:W-:Y:S01]  /*3150*/  UISETP.NE.AND UP2, UPT, UR17, 0x3, UPT ;  /* 0x000000031100788c */ /* 0x000fe2000bf45270 */
[----:B------:R-:W-:Y:S01]  /*3160*/  PLOP3.LUT P0, PT, PT, PT, UP1, 0x80, 0x8 ;  /* 0x000000000008781c */ /* 0x000fe20003f0f018 */
[----:B------:R-:W-:Y:S02]  /*3170*/  ULEA UR26, UR14, UR11, 0x8 ;  /* 0x0000000b0e1a7291 */ /* 0x000fe4000f8e40ff */
[----:B------:R-:W-:Y:S02]  /*3180*/  USEL UR13, URZ, 0x1, UP2 ;  /* 0x00000001ff0d7887 */ /* 0x000fe40009000000 */
[----:B------:R-:W-:Y:S02]  /*3190*/  USEL UR17, UR17, URZ, UP2 ;  /* 0x000000ff11117287 */ /* 0x000fe40009000000 */
[----:B------:R-:W-:Y:S02]  /*31a0*/  UIADD3 UR30, UPT, UPT, UR24, 0x2, URZ ;  /* 0x00000002181e7890 */ /* 0x000fe4000fffe0ff */
[----:B------:R-:W-:Y:S01]  /*31b0*/  @UP1 ULEA UR4, UR17, UR6, 0x3 ;  /* 0x0000000611041291 */ /* 0x000fe2000f8e18ff */
[----:B------:R-:W-:Y:S01]  /*31c0*/  LOP3.LUT R8, R8, UR13, RZ, 0x3c, !PT ;  /* 0x0000000d08087c12 */ /* 0x000fe2000f8e3cff */
[----:B------:R-:W-:Y:S02]  /*31d0*/  UIADD3 UR28, UPT, UPT, UR26, 0x2, URZ ;  /* 0x000000021a1c7890 */ /* 0x000fe4000fffe0ff */
[----:B------:R-:W-:Y:S01]  /*31e0*/  UIADD3 UR7, UPT, UPT, UR7, 0x18, URZ ;  /* 0x0000001807077890 */ /* 0x000fe2000fffe0ff */
[----:B-1----:R-:W-:Y:S01]  /*31f0*/  @P0 SHF.L.U32 R0, R8, 0x1f, RZ ;  /* 0x0000001f08000819 */ /* 0x002fe200000006ff */
[----:B------:R-:W-:Y:S01]  /*3200*/  UMOV UR25, 0x80004020 ;  /* 0x8000402000197882 */ /* 0x000fe20000000000 */
[----:B------:R-:W-:Y:S01]  /*3210*/  UMOV UR27, 0x80004020 ;  /* 0x80004020001b7882 */ /* 0x000fe20000000000 */
[----:B------:R-:W-:Y:S01]  /*3220*/  UMOV UR31, 0x80004020 ;  /* 0x80004020001f7882 */ /* 0x000fe20000000000 */
[----:B------:R2:W4:Y:S01]  /*3230*/  @P0 SYNCS.PHASECHK.TRANS64.TRYWAIT P2, [UR4], R0 ;  /* 0x00000000ff0005a7 */ /* 0x0005220008041104 */
[----:B------:R-:W-:Y:S01]  /*3240*/  UIADD3 UR15, UPT, UPT, UR15, -0x1, URZ ;  /* 0xffffffff0f0f7890 */ /* 0x000fe2000fffe0ff */
[----:B------:R2:W-:Y:S01]  /*3250*/  UTCHMMA gdesc[UR26], gdesc[UR24], tmem[UR9], tmem[UR22], idesc[UR23], UP4 ;  /* 0x00ff16181a0075ea */ /* 0x0005e2000a000009 */
[----:B------:R-:W-:Y:S01]  /*3260*/  UPLOP3.LUT UP4, UPT, UPT, UPT, UPT, 0x80, 0x8 ;  /* 0x000000000008789c */ /* 0x000fe20003f8f070 */
[----:B------:R-:W-:Y:S01]  /*3270*/  UMOV UR29, 0x80004020 ;  /* 0x80004020001d7882 */ /* 0x000fe20000000000 */
[----:B------:R-:W-:Y:S01]  /*3280*/  UMOV UR14, UR17 ;  /* 0x00000011000e7c82 */ /* 0x000fe20008000000 */
[----:B------:R2:W-:Y:S01]  /*3290*/  UTCHMMA gdesc[UR28], gdesc[UR30], tmem[UR9], tmem[UR20], idesc[UR21], UPT ;  /* 0x00ff141e1c0075ea */ /* 0x0005e2000b800009 */
[----:B------:R2:W-:Y:S01]  /*32a0*/  UTCBAR [UR7], URZ ;  /* 0x000000ff070073e9 */ /* 0x0005e200080000ff */
[----:B------:R-:W-:Y:S06]  /*32b0*/  BRA.U UP0, `(.L_x_57) ;  /* 0xfffffffd00787547 */ /* 0x000fec000b83ffff */
.L_x_54:
[----:B------:R-:W-:Y:S01]  /*32c0*/  UIADD3 UR18, UPT, UPT, UR18, 0x1, URZ ;  /* 0x0000000112127890 */ /* 0x000fe2000fffe0ff */
[C---:B------:R-:W-:Y:S01]  /*32d0*/  ISETP.NE.AND P0, PT, R10.reuse, 0x2, PT ;  /* 0x000000020a00780c */ /* 0x040fe20003f05270 */
[----:B------:R-:W-:Y:S02]  /*32e0*/  UIADD3 UR8, UPT, UPT, UR8, 0xa0, URZ ;  /* 0x000000a008087890 */ /* 0x000fe4000fffe0ff */
[----:B------:R-:W-:Y:S01]  /*32f0*/  UISETP.NE.AND UP0, UPT, UR18, 0x4, UPT ;  /* 0x000000041200788c */ /* 0x000fe2000bf05270 */
[----:B-12---:R-:W-:Y:S02]  /*3300*/  SEL R0, RZ, 0x1, P0 ;  /* 0x00000001ff007807 */ /* 0x006fe40000000000 */
[----:B------:R-:W-:Y:S01]  /*3310*/  SEL R10, R10, RZ, P0 ;  /* 0x000000ff0a0a7207 */ /* 0x000fe20000000000 */
[----:B------:R-:W-:Y:S01]  /*3320*/  USEL UR4, URZ, 0x1, UP0 ;  /* 0x00000001ff047887 */ /* 0x000fe20008000000 */
[----:B------:R-:W-:Y:S01]  /*3330*/  LOP3.LUT R9, R9, R0, RZ, 0x3c, !PT ;  /* 0x0000000009097212 */ /* 0x000fe200078e3cff */
[----:B------:R-:W-:Y:S01]  /*3340*/  USEL UR18, UR18, URZ, UP0 ;  /* 0x000000ff12127287 */ /* 0x000fe20008000000 */
[----:B------:R1:W-:Y:S03]  /*3350*/  UTCBAR [UR8], URZ ;  /* 0x000000ff080073e9 */ /* 0x0003e600080000ff */
[----:B------:R-:W-:Y:S01]  /*3360*/  LOP3.LUT R11, R11, UR4, RZ, 0x3c, !PT ;  /* 0x000000040b0b7c12 */ /* 0x000fe2000f8e3cff */
[----:B------:R-:W-:Y:S07]  /*3370*/  @P1 BRA `(.L_x_58) ;  /* 0xfffffff800b01947 */ /* 0x000fee000383ffff */
[----:B------:R-:W2:Y:S01]  /*3380*/  S2UR UR4, SR_CgaCtaId ;  /* 0x00000000000479c3 */ /* 0x000ea20000008800 */
[----:B------:R-:W-:Y:S01]  /*3390*/  ELECT P0, URZ, PT ;  /* 0x0000000000ff782f */ /* 0x000fe20003800000 */
[----:B------:R-:W-:Y:S01]  /*33a0*/  IMAD.MOV.U32 R0, RZ, RZ, 0x1 ;  /* 0x00000001ff007424 */ /* 0x000fe200078e00ff */
[----:B------:R-:W-:Y:S01]  /*33b0*/  UIADD3 UR6, UPT, UPT, UR6, 0xc0, URZ ;  /* 0x000000c006067890 */ /* 0x000fe2000fffe0ff */
[----:B------:R-:W-:Y:S01]  /*33c0*/  SHF.L.U32 R3, R11, 0x1f, RZ ;  /* 0x0000001f0b037819 */ /* 0x000fe200000006ff */
[----:B------:R-:W-:-:S03]  /*33d0*/  UMOV UR5, 0x40 ;  /* 0x0000004000057882 */ /* 0x000fc60000000000 */
[----:B------:R-:W-:Y:S01]  /*33e0*/  UVIRTCOUNT.DEALLOC.SMPOOL 0x80 ;  /* 0x000000800000784c */ /* 0x000fe20000000000 */
[----:B--2---:R-:W-:Y:S02]  /*33f0*/  ULEA UR4, UR4, UR5, 0x18 ;  /* 0x0000000504047291 */ /* 0x004fe4000f8ec0ff */
[----:B------:R-:W-:-:S07]  /*3400*/  ULEA UR5, UR18, UR6, 0x3 ;  /* 0x0000000612057291 */ /* 0x000fce000f8e18ff */
[----:B------:R2:W-:Y:S02]  /*3410*/  @P0 STS.U8 [UR4+0x1c], R0 ;  /* 0x00001c00ff000988 */ /* 0x0005e40008000004 */
[----:B------:R-:W3:Y:S02]  /*3420*/  SYNCS.PHASECHK.TRANS64.TRYWAIT P0, [UR5], R3 ;  /* 0x00000003ff0075a7 */ /* 0x000ee40008001105 */
[----:B--23--:R-:W-:Y:S05]  /*3430*/  @!P0 BRA `(.L_x_59) ;  /* 0x0000004c00488947 */ /* 0x00cfea0003800000 */
.L_x_148:
[----:B------:R-:W-:-:S04]  /*3440*/  UIADD3 UR7, UPT, UPT, UR18, 0x1, URZ ;  /* 0x0000000112077890 */ /* 0x000fc8000fffe0ff */
[----:B------:R-:W-:-:S04]  /*3450*/  UISETP.NE.AND UP0, UPT, UR7, 0x4, UPT ;  /* 0x000000040700788c */ /* 0x000fc8000bf05270 */
[----:B-1----:R-:W-:Y:S02]  /*3460*/  USEL UR8, URZ, 0x1, UP0 ;  /* 0x00000001ff087887 */ /* 0x002fe40008000000 */
[----:B------:R-:W-:-:S04]  /*3470*/  USEL UR7, UR7, URZ, UP0 ;  /* 0x000000ff07077287 */ /* 0x000fc80008000000 */
[----:B------:R-:W-:Y:S01]  /*3480*/  ULEA UR5, UR7, UR6, 0x3 ;  /* 0x0000000607057291 */ /* 0x000fe2000f8e18ff */
[----:B------:R-:W-:-:S04]  /*3490*/  LOP3.LUT R2, R11, UR8, RZ, 0x3c, !PT ;  /* 0x000000080b027c12 */ /* 0x000fc8000f8e3cff */
[----:B--2---:R-:W-:-:S04]  /*34a0*/  SHF.L.U32 R3, R2, 0x1f, RZ ;  /* 0x0000001f02037819 */ /* 0x004fc800000006ff */
[----:B------:R-:W1:Y:S02]  /*34b0*/  SYNCS.PHASECHK.TRANS64.TRYWAIT P0, [UR5], R3 ;  /* 0x00000003ff0075a7 */ /* 0x000e640008001105 */
[----:B-1----:R-:W-:Y:S05]  /*34c0*/  @!P0 BRA `(.L_x_60) ;  /* 0x0000004c003c8947 */ /* 0x002fea0003800000 */
.L_x_150:
        /* <DEDUP_REMOVED lines=9> */
.L_x_152:
[----:B------:R-:W-:-:S04]  /*3560*/  UIADD3 UR7, UPT, UPT, UR7, 0x1, URZ ;  /* 0x0000000107077890 */ /* 0x000fc8000fffe0ff */
[----:B------:R-:W-:-:S04]  /*3570*/  UISETP.NE.AND UP0, UPT, UR7, 0x4, UPT ;  /* 0x000000040700788c */ /* 0x000fc8000bf05270 */
[----:B------:R-:W-:Y:S02]  /*3580*/  USEL UR5, URZ, 0x1, UP0 ;  /* 0x00000001ff057887 */ /* 0x000fe40008000000 */
[----:B------:R-:W-:-:S04]  /*3590*/  USEL UR7, UR7, URZ, UP0 ;  /* 0x000000ff07077287 */ /* 0x000fc80008000000 */
[----:B------:R-:W-:Y:S01]  /*35a0*/  ULEA UR7, UR7, UR6, 0x3 ;  /* 0x0000000607077291 */ /* 0x000fe2000f8e18ff */
[----:B-1----:R-:W-:-:S04]  /*35b0*/  LOP3.LUT R3, R2, UR5, RZ, 0x3c, !PT ;  /* 0x0000000502037c12 */ /* 0x002fc8000f8e3cff */
[----:B------:R-:W-:-:S04]  /*35c0*/  SHF.L.U32 R3, R3, 0x1f, RZ ;  /* 0x0000001f03037819 */ /* 0x000fc800000006ff */
[----:B------:R-:W1:Y:S02]  /*35d0*/  SYNCS.PHASECHK.TRANS64.TRYWAIT P0, [UR7], R3 ;  /* 0x00000003ff0075a7 */ /* 0x000e640008001107 */
[----:B-1----:R-:W-:Y:S05]  /*35e0*/  @!P0 BRA `(.L_x_62) ;  /* 0x0000004c00248947 */ /* 0x002fea0003800000 */
.L_x_154:
[----:B------:R-:W-:Y:S01]  /*35f0*/  NOP ;  /* 0x0000000000007918 */ /* 0x000fe20000000000 */
[----:B-1----:R-:W1:Y:S01]  /*3600*/  LDS R0, [UR4+0x14] ;  /* 0x00001404ff007984 */ /* 0x002e620008000800 */
[----:B------:R-:W-:Y:S01]  /*3610*/  ULOP3.LUT UR6, UR19, 0xffff, URZ, 0xc0, !UPT ;  /* 0x0000ffff13067892 */ /* 0x000fe2000f8ec0ff */
[----:B------:R-:W-:Y:S01]  /*3620*/  UMOV UR8, 0xffff ;  /* 0x0000ffff00087882 */ /* 0x000fe20000000000 */
[----:B------:R-:W-:Y:S02]  /*3630*/  UMOV UR5, 0x1 ;  /* 0x0000000100057882 */ /* 0x000fe40000000000 */
[----:B------:R-:W-:-:S04]  /*3640*/  USHF.R.U32.HI UR6, URZ, 0x5, UR6 ;  /* 0x00000005ff067899 */ /* 0x000fc80008011606 */
[----:B------:R-:W-:Y:S02]  /*3650*/  USHF.L.U32 UR8, UR8, UR6, URZ ;  /* 0x0000000608087299 */ /* 0x000fe400080006ff */
[----:B------:R-:W-:-:S04]  /*3660*/  USHF.L.U32 UR5, UR5, UR6, URZ ;  /* 0x0000000605057299 */ /* 0x000fc800080006ff */
[----:B-1----:R-:W-:-:S04]  /*3670*/  LOP3.LUT R0, R0, UR8, RZ, 0xc0, !PT ;  /* 0x0000000800007c12 */ /* 0x002fc8000f8ec0ff */
[----:B------:R-:W-:-:S13]  /*3680*/  ISETP.NE.AND P0, PT, R0, UR8, PT ;  /* 0x0000000800007c0c */ /* 0x000fda000bf05270 */
[----:B------:R-:W-:Y:S05]  /*3690*/  @P0 BRA `(.L_x_63) ;  /* 0x0000000000580947 */ /* 0x000fea0003800000 */
[----:B------:R-:W1:Y:S02]  /*36a0*/  LDS R0, [UR4+0x18] ;  /* 0x00001804ff007984 */ /* 0x000e640008000800 */
[----:B-1----:R-:W-:-:S04]  /*36b0*/  LOP3.LUT R0, R0, UR5, RZ, 0xc0, !PT ;  /* 0x0000000500007c12 */ /* 0x002fc8000f8ec0ff */
[----:B------:R-:W-:-:S13]  /*36c0*/  ISETP.NE.AND P0, PT, R0, UR5, PT ;  /* 0x0000000500007c0c */ /* 0x000fda000bf05270 */
[----:B------:R-:W-:Y:S05]  /*36d0*/  @P0 BRA `(.L_x_64) ;  /* 0x00000000003c0947 */ /* 0x000fea0003800000 */
[----:B------:R-:W1:Y:S01]  /*36e0*/  S2R R2, SR_LANEID ;  /* 0x0000000000027919 */ /* 0x000e620000000000 */
[----:B------:R-:W-:Y:S01]  /*36f0*/  ULOP3.LUT UR8, URZ, UR8, URZ, 0x33, !UPT ;  /* 0x00000008ff087292 */ /* 0x000fe2000f8e33ff */
[----:B------:R-:W-:Y:S01]  /*3700*/  LOP3.LUT R4, RZ, UR5, RZ, 0x33, !PT ;  /* 0x00000005ff047c12 */ /* 0x000fe2000f8e33ff */
[----:B------:R-:W-:Y:S02]  /*3710*/  VOTEU.ANY UR7, UPT, PT ;  /* 0x0000000000077886 */ /* 0x000fe400038e0100 */
[----:B------:R-:W-:Y:S01]  /*3720*/  UFLO.U32 UR7, UR7 ;  /* 0x00000007000772bd */ /* 0x000fe200080e0000 */
[----:B------:R-:W2:Y:S01]  /*3730*/  REDUX UR5, R4 ;  /* 0x00000000040573c4 */ /* 0x000ea20000000000 */
[----:B------:R-:W-:-:S06]  /*3740*/  IMAD.U32 R0, RZ, RZ, UR8 ;  /* 0x00000008ff007e24 */ /* 0x000fcc000f8e00ff */
[----:B------:R3:W-:Y:S01]  /*3750*/  UTCATOMSWS.AND URZ, UR8 ;  /* 0x0000000800ff79e3 */ /* 0x0007e20008000000 */
[----:B------:R-:W4:Y:S01]  /*3760*/  REDUX UR6, R0 ;  /* 0x00000000000673c4 */ /* 0x000f220000000000 */
[----:B-1----:R-:W-:Y:S01]  /*3770*/  ISETP.EQ.U32.AND P0, PT, R2, UR7, PT ;  /* 0x0000000702007c0c */ /* 0x002fe2000bf02070 */
[----:B--2---:R-:W-:Y:S01]  /*3780*/  IMAD.U32 R2, RZ, RZ, UR5 ;  /* 0x00000005ff027e24 */ /* 0x004fe2000f8e00ff */
[----:B----4-:R-:W-:-:S11]  /*3790*/  MOV R3, UR6 ;  /* 0x0000000600037c02 */ /* 0x010fd60008000f00 */
[----:B------:R3:W-:Y:S04]  /*37a0*/  @P0 ATOMS.AND RZ, [UR4+0x14], R3 ;  /* 0x00001403ffff098c */ /* 0x0007e8000a800004 */
[----:B------:R3:W-:Y:S01]  /*37b0*/  @P0 ATOMS.AND RZ, [UR4+0x18], R2 ;  /* 0x00001802ffff098c */ /* 0x0007e2000a800004 */
[----:B------:R-:W-:Y:S05]  /*37c0*/  BRA `(.L_x_65) ;  /* 0x0000000000147947 */ /* 0x000fea0003800000 */
.L_x_64:
[----:B------:R-:W-:Y:S02]  /*37d0*/  MOV R2, 0x37f0 ;  /* 0x000037f000027802 */ /* 0x000fe40000000f00 */
[----:B----45:R-:W-:Y:S05]  /*37e0*/  CALL.REL.NOINC `($__internal_0_$__cuda_sm10x_tcgen05_guardrail_trap_col_being_dealloced_not_returned_by_alloc) ;  /* 0x00000050000c7944 */ /* 0x030fea0003c00000 */
[----:B------:R-:W-:Y:S05]  /*37f0*/  BRA `(.L_x_65) ;  /* 0x0000000000087947 */ /* 0x000fea0003800000 */
.L_x_63:
[----:B------:R-:W-:Y:S02]  /*3800*/  MOV R2, 0x3820 ;  /* 0x0000382000027802 */ /* 0x000fe40000000f00 */
[----:B----45:R-:W-:Y:S05]  /*3810*/  CALL.REL.NOINC `($__internal_2_$__cuda_sm10x_tcgen05_guardrail_trap_unallocated_columns_being_dealloced) ;  /* 0x0000005000187944 */ /* 0x030fea0003c00000 */
.L_x_65:
[----:B------:R-:W-:Y:S01]  /*3820*/  NOP ;  /* 0x0000000000007918 */ /* 0x000fe20000000000 */
[----:B---3--:R-:W-:Y:S05]  /*3830*/  EXIT ;  /* 0x000000000000794d */ /* 0x008fea0003800000 */
.L_x_47:
[----:B------:R-:W-:-:S09]  /*3840*/  UISETP.NE.OR UP2, UPT, UR8, 0x3, !UP2 ;  /* 0x000000030800788c */ /* 0x000fd2000d745670 */
[----:B------:R-:W-:Y:S05]  /*3850*/  BRA.U UP2, `(.L_x_66) ;  /* 0x0000001102147547 */ /* 0x000fea000b800000 */
[----:B------:R-:W1:Y:S01]  /*3860*/  LDC R0, c[0x0][0xb30] ;  /* 0x0002cc00ff007b82 */ /* 0x000e620000000800 */
[----:B------:R-:W2:Y:S01]  /*3870*/  LDCU.64 UR8, c[0x0][0x888] ;  /* 0x00011100ff0877ac */ /* 0x000ea20008000a00 */
[----:B------:R-:W-:Y:S02]  /*3880*/  HFMA2 R25, -RZ, RZ, 0, 0 ;  /* 0x00000000ff197431 */ /* 0x000fe400000001ff */
[----:B------:R-:W-:Y:S01]  /*3890*/  IMAD.MOV.U32 R32, RZ, RZ, 0x1 ;  /* 0x00000001ff207424 */ /* 0x000fe200078e00ff */
[----:B------:R-:W-:Y:S01]  /*38a0*/  MOV R23, 0x1000 ;  /* 0x0000100000177802 */ /* 0x000fe20000000f00 */
[----:B------:R-:W4:Y:S01]  /*38b0*/  LDCU.64 UR4, c[0x0][0x890] ;  /* 0x00011200ff0477ac */ /* 0x000f220008000a00 */
[----:B------:R-:W-:Y:S01]  /*38c0*/  IMAD.MOV.U32 R27, RZ, RZ, RZ ;  /* 0x000000ffff1b7224 */ /* 0x000fe200078e00ff */
[----:B------:R-:W3:Y:S01]  /*38d0*/  LDC R19, c[0x0][0x370] ;  /* 0x0000dc00ff137b82 */ /* 0x000ee20000000800 */
[----:B------:R-:W-:Y:S01]  /*38e0*/  UMOV UR7, 0x400 ;  /* 0x0000040000077882 */ /* 0x000fe20000000000 */
[----:B------:R-:W-:-:S02]  /*38f0*/  UPLOP3.LUT UP1, UPT, UPT, UPT, UPT, 0x40, 0x4 ;  /* 0x000000000004789c */ /* 0x000fc40003f2e870 */
[----:B------:R-:W-:-:S04]  /*3900*/  ULEA UR7, UR37, UR7, 0x18 ;  /* 0x0000000725077291 */ /* 0x000fc8000f8ec0ff */
[----:B------:R-:W3:Y:S01]  /*3910*/  LDC R2, c[0x0][0xb0c] ;  /* 0x0002c300ff027b82 */ /* 0x000ee20000000800 */
[----:B------:R-:W-:Y:S02]  /*3920*/  UIADD3 UR13, UPT, UPT, UR7, 0x48, URZ ;  /* 0x00000048070d7890 */ /* 0x000fe4000fffe0ff */
[----:B--2---:R-:W-:Y:S02]  /*3930*/  UISETP.NE.U32.AND UP2, UPT, UR8, URZ, UPT ;  /* 0x000000ff0800728c */ /* 0x004fe4000bf45070 */
[----:B------:R-:W-:Y:S02]  /*3940*/  UIADD3 UR33, UPT, UPT, UR7, 0x30, URZ ;  /* 0x0000003007217890 */ /* 0x000fe4000fffe0ff */
[----:B----4-:R-:W-:Y:S01]  /*3950*/  UISETP.NE.U32.AND UP3, UPT, UR4, URZ, UPT ;  /* 0x000000ff0400728c */ /* 0x010fe2000bf65070 */
[----:B------:R-:W2:Y:S01]  /*3960*/  LDC R18, c[0x0][0xb20] ;  /* 0x0002c800ff127b82 */ /* 0x000ea20000000800 */
[----:B-1----:R-:W-:Y:S01]  /*3970*/  ISETP.NE.AND P1, PT, R0, 0x1, PT ;  /* 0x000000010000780c */ /* 0x002fe20003f25270 */
[----:B------:R-:W-:-:S02]  /*3980*/  UISETP.NE.AND.EX UP2, UPT, UR9, URZ, UPT, UP2 ;  /* 0x000000ff0900728c */ /* 0x000fc4000bf45320 */
[----:B------:R-:W-:Y:S02]  /*3990*/  UIADD3 UR25, UPT, UPT, UR7, 0x38, URZ ;  /* 0x0000003807197890 */ /* 0x000fe4000fffe0ff */
[----:B------:R-:W-:Y:S02]  /*39a0*/  UIADD3 UR17, UPT, UPT, UR7, 0x40, URZ ;  /* 0x0000004007117890 */ /* 0x000fe4000fffe0ff */
[----:B------:R-:W1:Y:S01]  /*39b0*/  LDC.64 R36, c[0x0][0x348] ;  /* 0x0000d200ff247b82 */ /* 0x000e620000000a00 */
[----:B------:R-:W-:Y:S02]  /*39c0*/  UPRMT UR13, UR37, 0x654, UR13 ;  /* 0x00000654250d7896 */ /* 0x000fe4000800000d */
[----:B------:R-:W-:-:S05]  /*39d0*/  UISETP.NE.AND.EX UP3, UPT, UR5, URZ, UPT, UP3 ;  /* 0x000000ff0500728c */ /* 0x000fca000bf65330 */
[----:B------:R-:W4:Y:S08]  /*39e0*/  LDC.64 R16, c[0x0][0xb10] ;  /* 0x0002c400ff107b82 */ /* 0x000f300000000a00 */
[----:B------:R-:W1:Y:S08]  /*39f0*/  LDC.64 R6, c[0x0][0xb18] ;  /* 0x0002c600ff067b82 */ /* 0x000e700000000a00 */
[----:B------:R-:W1:Y:S08]  /*3a00*/  LDC.64 R4, c[0x0][0xb28] ;  /* 0x0002ca00ff047b82 */ /* 0x000e700000000a00 */
[----:B--23--:R-:W1:Y:S02]  /*3a10*/  LDC R22, c[0x0][0x374] ;  /* 0x0000dd00ff167b82 */ /* 0x00ce640000000800 */
.L_x_77:
[----:B------:R-:W-:Y:S02]  /*3a20*/  LEA R0, R27, UR7, 0x3 ;  /* 0x000000071b007c11 */ /* 0x000fe4000f8e18ff */
[----:B------:R-:W-:Y:S02]  /*3a30*/  SHF.L.U32 R3, R25, 0x1f, RZ ;  /* 0x0000001f19037819 */ /* 0x000fe400000006ff */
[----:B------:R-:W-:Y:S02]  /*3a40*/  LEA R28, R27, UR7, 0x4 ;  /* 0x000000071b1c7c11 */ /* 0x000fe4000f8e20ff */
[----:B--2---:R-:W2:Y:S02]  /*3a50*/  SYNCS.PHASECHK.TRANS64.TRYWAIT P0, [R0+URZ+0x80], R3 ;  /* 0x00008003000075a7 */ /* 0x004ea400080011ff */
[----:B--2---:R-:W-:Y:S05]  /*3a60*/  @!P0 BRA `(.L_x_67) ;  /* 0x00000048001c8947 */ /* 0x004fea0003800000 */
.L_x_155:
[----:B------:R-:W-:Y:S01]  /*3a70*/  ISETP.GE.AND P0, PT, R26, 0x1, PT ;  /* 0x000000011a00780c */ /* 0x000fe20003f06270 */
[----:B------:R-:W3:Y:S01]  /*3a80*/  LDS.128 R28, [R28+0x110] ;  /* 0x000110001c1c7984 */ /* 0x000ee20000000c00 */
[----:B--2---:R-:W-:Y:S01]  /*3a90*/  VIADD R0, R0, 0x90 ;  /* 0x0000009000007836 */ /* 0x004fe20000000000 */
[----:B------:R-:W-:Y:S01]  /*3aa0*/  @!PT LDS RZ, [RZ] ;  /* 0x00000000fffff984 */ /* 0x000fe20000000800 */
[----:B------:R-:W-:Y:S01]  /*3ab0*/  @!PT LDS RZ, [RZ] ;  /* 0x00000000fffff984 */ /* 0x000fe20000000800 */
[----:B------:R-:W-:Y:S01]  /*3ac0*/  @!PT LDS RZ, [RZ] ;  /* 0x00000000fffff984 */ /* 0x000fe20000000800 */
[----:B------:R-:W-:Y:S01]  /*3ad0*/  @!PT LDS RZ, [RZ] ;  /* 0x00000000fffff984 */ /* 0x000fe20000000800 */
[----:B------:R2:W-:Y:S06]  /*3ae0*/  MEMBAR.ALL.CTA ;  /* 0x0000000000007992 */ /* 0x0005ec0000008000 */
[----:B--2---:R-:W2:Y:S01]  /*3af0*/  FENCE.VIEW.ASYNC.S ;  /* 0x00000000000073c6 */ /* 0x004ea20000000000 */
[----:B------:R-:W-:Y:S04]  /*3b00*/  PRMT R0, RZ, 0x654, R0 ;  /* 0x00000654ff007816 */ /* 0x000fe80000000000 */
[----:B--2---:R2:W-:Y:S01]  /*3b10*/  SYNCS.ARRIVE.TRANS64.RED.A1T0 RZ, [R0+URZ], RZ ;  /* 0x000000ff00ff79a7 */ /* 0x0045e200081004ff */
[----:B---3--:R-:W-:Y:S11]  /*3b20*/  LOP3.LUT P3, RZ, R30, 0x1, RZ, 0xc0, !PT ;  /* 0x000000011eff7812 */ /* 0x008ff6000786c0ff */
[----:B------:R-:W-:Y:S02]  /*3b30*/  @!UPT UIADD3 URZ, UPT, UPT, URZ, URZ, URZ ;  /* 0x000000fffffff290 */ /* 0x000fe4000fffe0ff */
[----:B------:R-:W-:Y:S02]  /*3b40*/  @P3 MOV R13, R28 ;  /* 0x0000001c000d3202 */ /* 0x000fe40000000f00 */
[----:B------:R-:W-:Y:S01]  /*3b50*/  @P3 LOP3.LUT R8, R29, 0xffff, RZ, 0xc0, !PT ;  /* 0x0000ffff1d083812 */ /* 0x000fe200078ec0ff */
[----:B--2---:R-:W-:Y:S06]  /*3b60*/  @!P0 BRA `(.L_x_68) ;  /* 0x0000000000a48947 */ /* 0x004fec0003800000 */
[----:B-1---5:R-:W-:Y:S01]  /*3b70*/  IMAD.HI.U32 R33, R22, R7, RZ ;  /* 0x0000000716217227 */ /* 0x022fe200078e00ff */
[----:B------:R-:W-:Y:S02]  /*3b80*/  ISETP.NE.AND P0, PT, R6, 0x1, PT ;  /* 0x000000010600780c */ /* 0x000fe40003f05270 */
[----:B------:R-:W-:Y:S01]  /*3b90*/  ISETP.NE.AND P2, PT, R26, 0x1, PT ;  /* 0x000000011a00780c */ /* 0x000fe20003f45270 */
[----:B----4-:R-:W-:Y:S01]  /*3ba0*/  IMAD.HI.U32 R34, R19, R16, RZ ;  /* 0x0000001013227227 */ /* 0x010fe200078e00ff */
[----:B------:R-:W-:Y:S02]  /*3bb0*/  SHF.R.U32.HI R33, RZ, R18, R33 ;  /* 0x00000012ff217219 */ /* 0x000fe40000011621 */
[----:B------:R-:W-:Y:S01]  /*3bc0*/  ISETP.NE.AND P4, PT, R2, 0x1, PT ;  /* 0x000000010200780c */ /* 0x000fe20003f85270 */
[----:B------:R-:W-:Y:S01]  /*3bd0*/  IMAD.HI.U32 R38, R13, R16, RZ ;  /* 0x000000100d267227 */ /* 0x000fe200078e00ff */
[----:B------:R-:W-:Y:S02]  /*3be0*/  SHF.R.U32.HI R34, RZ, R17, R34 ;  /* 0x00000011ff227219 */ /* 0x000fe40000011622 */
[----:B------:R-:W-:Y:S01]  /*3bf0*/  SEL R3, R22, R33, !P0 ;  /* 0x0000002116037207 */ /* 0x000fe20004000000 */
[C---:B------:R-:W-:Y:S01]  /*3c00*/  IMAD.HI.U32 R33, R8.reuse, R7, RZ ;  /* 0x0000000708217227 */ /* 0x040fe200078e00ff */
[----:B------:R-:W-:Y:S02]  /*3c10*/  SEL R11, R19, R34, !P4 ;  /* 0x00000022130b7207 */ /* 0x000fe40006000000 */
[----:B------:R-:W-:Y:S01]  /*3c20*/  SHF.R.U32.HI R38, RZ, R17, R38 ;  /* 0x00000011ff267219 */ /* 0x000fe20000011626 */
[----:B------:R-:W-:Y:S01]  /*3c30*/  IMAD.HI.U32 R40, R3, R4, RZ ;  /* 0x0000000403287227 */ /* 0x000fe200078e00ff */
[----:B------:R-:W-:Y:S03]  /*3c40*/  SHF.R.U32.HI R33, RZ, R18, R33 ;  /* 0x00000012ff217219 */ /* 0x000fe60000011621 */
[----:B------:R-:W-:Y:S01]  /*3c50*/  IMAD.HI.U32 R34, R11, R4, RZ ;  /* 0x000000040b227227 */ /* 0x000fe200078e00ff */
[----:B------:R-:W-:Y:S02]  /*3c60*/  @P2 SHF.R.U32.HI R3, RZ, R5, R40 ;  /* 0x00000005ff032219 */ /* 0x000fe40000011628 */
[----:B------:R-:W-:Y:S02]  /*3c70*/  SEL R9, R8, R33, !P0 ;  /* 0x0000002108097207 */ /* 0x000fe40004000000 */
[----:B------:R-:W-:Y:S01]  /*3c80*/  @P2 SHF.R.U32.HI R11, RZ, R5, R34 ;  /* 0x00000005ff0b2219 */ /* 0x000fe20000011622 */
[C---:B------:R-:W-:Y:S01]  /*3c90*/  IMAD R10, R26.reuse, R3, RZ ;  /* 0x000000031a0a7224 */ /* 0x040fe200078e02ff */
[----:B------:R-:W-:Y:S01]  /*3ca0*/  SEL R3, R13, R38, !P4 ;  /* 0x000000260d037207 */ /* 0x000fe20006000000 */
[C---:B------:R-:W-:Y:S03]  /*3cb0*/  IMAD.HI.U32 R14, R9.reuse, R4, RZ ;  /* 0x00000004090e7227 */ /* 0x040fe600078e00ff */
[----:B------:R-:W-:Y:S01]  /*3cc0*/  ISETP.GE.AND P0, PT, R9, R10, PT ;  /* 0x0000000a0900720c */ /* 0x000fe20003f06270 */
[C---:B------:R-:W-:Y:S01]  /*3cd0*/  IMAD R12, R26.reuse, R11, RZ ;  /* 0x0000000b1a0c7224 */ /* 0x040fe200078e02ff */
[-C--:B------:R-:W-:Y:S04]  /*3ce0*/  SHF.R.U32.HI R14, RZ, R5.reuse, R14 ;  /* 0x00000005ff0e7219 */ /* 0x080fe8000001160e */
[----:B------:R-:W-:Y:S02]  /*3cf0*/  ISETP.GE.OR P0, PT, R3, R12, P0 ;  /* 0x0000000c0300720c */ /* 0x000fe40000706670 */
[----:B------:R-:W-:Y:S05]  /*3d00*/  SEL R15, R9, R14, !P2 ;  /* 0x0000000e090f7207 */ /* 0x000fea0005000000 */
[----:B------:R-:W-:Y:S04]  /*3d10*/  IMAD.MOV R14, RZ, RZ, -R15 ;  /* 0x000000ffff0e7224 */ /* 0x000fe800078e0a0f */
[----:B------:R-:W-:Y:S02]  /*3d20*/  IMAD R14, R26, R14, R9 ;  /* 0x0000000e1a0e7224 */ /* 0x000fe400078e0209 */
[C---:B------:R-:W-:Y:S05]  /*3d30*/  @!P0 IMAD.HI.U32 R10, R3.reuse, R4, RZ ;  /* 0x00000004030a8227 */ /* 0x040fea00078e00ff */
[----:B------:R-:W-:Y:S04]  /*3d40*/  @!P0 SHF.R.U32.HI R10, RZ, R5, R10 ;  /* 0x00000005ff0a8219 */ /* 0x000fe8000001160a */
[----:B------:R-:W-:Y:S01]  /*3d50*/  @!P0 SEL R0, R3, R10, !P2 ;  /* 0x0000000a03008207 */ /* 0x000fe20005000000 */
[----:B------:R-:W-:Y:S03]  /*3d60*/  IMAD.MOV R10, RZ, RZ, -R3 ;  /* 0x000000ffff0a7224 */ /* 0x000fe600078e0a03 */
[----:B------:R-:W-:Y:S01]  /*3d70*/  @!P0 IADD3 R15, PT, PT, R15, -R0, RZ ;  /* 0x800000000f0f8210 */ /* 0x000fe20007ffe0ff */
[----:B------:R-:W-:Y:S01]  /*3d80*/  @!P0 IMAD R0, R11, R14, R0 ;  /* 0x0000000e0b008224 */ /* 0x000fe200078e0200 */
[----:B------:R-:W-:Y:S01]  /*3d90*/  IADD3 R11, PT, PT, -R9, RZ, RZ ;  /* 0x000000ff090b7210 */ /* 0x000fe20007ffe1ff */
[----:B------:R-:W-:Y:S02]  /*3da0*/  IMAD R13, R2, R10, R13 ;  /* 0x0000000a020d7224 */ /* 0x000fe400078e020d */
[----:B------:R-:W-:Y:S02]  /*3db0*/  @!P0 IMAD R9, R15, R26, R3 ;  /* 0x0000001a0f098224 */ /* 0x000fe400078e0203 */
[----:B------:R-:W-:Y:S02]  /*3dc0*/  @!P0 IMAD.MOV.U32 R3, RZ, RZ, R0 ;  /* 0x000000ffff038224 */ /* 0x000fe400078e0000 */
[----:B------:R-:W-:Y:S02]  /*3dd0*/  IMAD R8, R6, R11, R8 ;  /* 0x0000000b06087224 */ /* 0x000fe400078e0208 */
[----:B------:R-:W-:Y:S02]  /*3de0*/  IMAD R13, R3, R2, R13 ;  /* 0x00000002030d7224 */ /* 0x000fe400078e020d */
[----:B------:R-:W-:Y:S02]  /*3df0*/  IMAD R8, R9, R6, R8 ;  /* 0x0000000609087224 */ /* 0x000fe400078e0208 */
.L_x_68:
[----:B------:R-:W-:Y:S05]  /*3e00*/  BRA.U UP1, `(.L_x_69) ;  /* 0x0000000101107547 */ /* 0x000fea000b800000 */
[----:B------:R-:W-:Y:S04]  /*3e10*/  MOV R0, UR6 ;  /* 0x0000000600007c02 */ /* 0x000fe80008000f00 */
[----:B------:R-:W-:Y:S04]  /*3e20*/  SHF.L.U32 R3, R0, 0x1f, RZ ;  /* 0x0000001f00037819 */ /* 0x000fe800000006ff */
[----:B------:R-:W2:Y:S02]  /*3e30*/  SYNCS.PHASECHK.TRANS64.TRYWAIT P0, [UR7+0x78], R3 ;  /* 0x00007803ff0075a7 */ /* 0x000ea40008001107 */
[----:B--2---:R-:W-:Y:S05]  /*3e40*/  @!P0 BRA `(.L_x_70) ;  /* 0x0000004400388947 */ /* 0x004fea0003800000 */
.L_x_69:
[----:B------:R-:W-:Y:S02]  /*3e50*/  R2UR UR35, R21 ;  /* 0x00000000152372ca */ /* 0x000fe400000e0000 */
[----:B------:R-:W-:Y:S02]  /*3e60*/  R2UR UR34, R20 ;  /* 0x00000000142272ca */ /* 0x000fe400000e0000 */
[----:B------:R-:W-:Y:S02]  /*3e70*/  ISETP.NE.U32.AND P2, PT, RZ, UR4, PT ;  /* 0x00000004ff007c0c */ /* 0x000fe4000bf45070 */
[----:B------:R-:W-:Y:S02]  /*3e80*/  SHF.L.U32 R12, R32, 0x1f, RZ ;  /* 0x0000001f200c7819 */ /* 0x000fe400000006ff */
[----:B------:R-:W-:Y:S05]  /*3e90*/  ISETP.NE.AND.EX P2, PT, RZ, UR5, PT, P2 ;  /* 0x00000005ff007c0c */ /* 0x000fea000bf45320 */
[----:B------:R-:W-:Y:S02]  /*3ea0*/  USHF.L.U32 UR35, UR35, 0x6, URZ ;  /* 0x0000000623237899 */ /* 0x000fe400080006ff */
[----:B------:R-:W-:Y:S01]  /*3eb0*/  USHF.L.U32 UR34, UR34, 0x7, URZ ;  /* 0x0000000722227899 */ /* 0x000fe200080006ff */
[----:B------:R-:W-:Y:S11]  /*3ec0*/  BRA.U !UP3, `(.L_x_71) ;  /* 0x000000010b347547 */ /* 0x000ff6000b800000 */
[----:B------:R-:W-:Y:S01]  /*3ed0*/  UPLOP3.LUT UP0, UPT, UPT, UPT, UP2, 0x80, 0x8 ;  /* 0x000000000008789c */ /* 0x000fe20003f0f020 */
[----:B--2---:R-:W-:Y:S02]  /*3ee0*/  HFMA2 R0, -RZ, RZ, 0, 5.9604644775390625e-08 ;  /* 0x00000001ff007431 */ /* 0x004fe400000001ff */
[----:B------:R-:W-:Y:S03]  /*3ef0*/  IMAD.MOV.U32 R59, RZ, RZ, 0x1 ;  /* 0x00000001ff3b7424 */ /* 0x000fe600078e00ff */
[----:B------:R-:W-:Y:S05]  /*3f00*/  PLOP3.LUT P0, PT, PT, PT, UP0, 0x80, 0x8 ;  /* 0x000000000008781c */ /* 0x000fea0003f0f008 */
[----:B------:R-:W2:Y:S01]  /*3f10*/  @UP0 LDCU.64 UR10, c[0x0][0x888] ;  /* 0x00011100ff0a07ac */ /* 0x000ea20008000a00 */
[----:B------:R-:W-:Y:S07]  /*3f20*/  @UP0 UIMAD UR8, UR36, UR4, URZ ;  /* 0x00000004240802a4 */ /* 0x000fee000f8e02ff */
[----:B------:R-:W-:Y:S01]  /*3f30*/  @!P0 PRMT R59, R0, 0x7610, R59 ;  /* 0x00007610003b8816 */ /* 0x000fe2000000003b */
[----:B--2---:R-:W-:Y:S03]  /*3f40*/  @UP0 UIMAD.WIDE UR10, UR8, 0x4, UR10 ;  /* 0x00000004080a08a5 */ /* 0x004fe6000f8e020a */
[----:B------:R-:W2:Y:S03]  /*3f50*/  @!UP0 LDCU UR8, c[0x0][0x880] ;  /* 0x00011000ff0887ac */ /* 0x000ea60008000800 */
[----:B------:R-:W-:Y:S01]  /*3f60*/  IMAD.U32 R10, RZ, RZ, UR10 ;  /* 0x0000000aff0a7e24 */ /* 0x000fe2000f8e00ff */
[----:B------:R-:W-:Y:S05]  /*3f70*/  MOV R11, UR11 ;  /* 0x0000000b000b7c02 */ /* 0x000fea0008000f00 */
[----:B-----5:R3:W5:Y:S02]  /*3f80*/  @P0 LDG.E R35, desc[UR46][R10.64] ;  /* 0x0000002e0a230981 */ /* 0x020764000c1e1900 */
[----:B--23--:R-:W-:Y:S07]  /*3f90*/  @!P0 IMAD.U32 R35, RZ, RZ, UR8 ;  /* 0x00000008ff238e24 */ /* 0x00cfee000f8e00ff */
.L_x_71:
[----:B-----5:R-:W-:Y:S01]  /*3fa0*/  @!P2 FSETP.EQ.AND P0, PT, R35, RZ, PT ;  /* 0x000000ff2300a20b */ /* 0x020fe20003f02000 */
[----:B------:R-:W-:Y:S01]  /*3fb0*/  @!UPT UIADD3 URZ, UPT, UPT, URZ, URZ, URZ ;  /* 0x000000fffffff290 */ /* 0x000fe2000fffe0ff */
[----:B------:R-:W-:Y:S11]  /*3fc0*/  @!P2 BRA `(.L_x_72) ;  /* 0x000000000014a947 */ /* 0x000ff60003800000 */
[----:B------:R-:W-:Y:S02]  /*3fd0*/  LOP3.LUT P2, RZ, R59, 0xff, RZ, 0xc0, !PT ;  /* 0x000000ff3bff7812 */ /* 0x000fe4000784c0ff */
[----:B------:R-:W-:Y:S04]  /*3fe0*/  PLOP3.LUT P0, PT, PT, PT, UP0, 0x80, 0x8 ;  /* 0x000000000008781c */ /* 0x000fe80003f0f008 */
[----:B------:R-:W-:Y:S07]  /*3ff0*/  PLOP3.LUT P0, PT, P0, PT, PT, 0x8, 0x80 ;  /* 0x000000000080781c */ /* 0x000fee000070e170 */
[----:B------:R-:W-:Y:S11]  /*4000*/  @P2 FSETP.EQ.AND P0, PT, R35, RZ, PT ;  /* 0x000000ff2300220b */ /* 0x000ff60003f02000 */
[----:B------:R-:W-:Y:S02]  /*4010*/  @!UPT UIADD3 URZ, UPT, UPT, URZ, URZ, URZ ;  /* 0x000000fffffff290 */ /* 0x000fe4000fffe0ff */
.L_x_72:
[----:B------:R-:W3:Y:S01]  /*4020*/  SYNCS.PHASECHK.TRANS64.TRYWAIT P2, [UR7+0x50], R12 ;  /* 0x0000500cff0075a7 */ /* 0x000ee20008041107 */
[----:B------:R-:W-:Y:S04]  /*4030*/  ELECT P4, URZ, PT ;  /* 0x0000000000ff782f */ /* 0x000fe80003880000 */
[----:B------:R-:W-:Y:S11]  /*4040*/  PLOP3.LUT P4, PT, P0, P4, PT, 0xf2, 0x2f ;  /* 0x00000000002f781c */ /* 0x000ff60000789e72 */
[----:B------:R-:W-:Y:S02]  /*4050*/  @!UPT UIADD3 URZ, UPT, UPT, URZ, URZ, URZ ;  /* 0x000000fffffff290 */ /* 0x000fe4000fffe0ff */
[----:B-1----:R-:W-:Y:S05]  /*4060*/  @!P4 IADD3 R9, P0, PT, R36, 0x580, RZ ;  /* 0x000005802409c810 */ /* 0x002fea0007f1e0ff */
[----:B--2---:R-:W-:Y:S01]  /*4070*/  @!P4 IMAD.X R0, RZ, RZ, R37, P0 ;  /* 0x000000ffff00c224 */ /* 0x004fe200000e0625 */
[----:B---3--:R-:W-:Y:S07]  /*4080*/  @!P2 BRA `(.L_x_73) ;  /* 0x0000004000c0a947 */ /* 0x008fee0003800000 */
.L_x_158:
[----:B------:R-:W-:Y:S01]  /*4090*/  @!P4 R2UR UR8, R0 ;  /* 0x000000000008c2ca */ /* 0x000fe200000e0000 */
[----:B------:R-:W-:Y:S01]  /*40a0*/  VOTEU.ALL UP1, P4 ;  /* 0x0000000000ff7886 */ /* 0x000fe20002020000 */
[----:B------:R-:W-:Y:S01]  /*40b0*/  @!P4 R2UR UR9, R9 ;  /* 0x000000000909c2ca */ /* 0x000fe200000e0000 */
[----:B------:R-:W-:Y:S01]  /*40c0*/  @!P4 IMAD.MOV.U32 R0, RZ, RZ, 0x1000 ;  /* 0x00001000ff00c424 */ /* 0x000fe200078e00ff */
[----:B------:R-:W-:Y:S01]  /*40d0*/  UMOV UR10, 0x0 ;  /* 0x00000000000a7882 */ /* 0x000fe20000000000 */
[----:B------:R-:W-:Y:S01]  /*40e0*/  UMOV UR11, 0x10000000 ;  /* 0x10000000000b7882 */ /* 0x000fe20000000000 */
[----:B------:R-:W-:Y:S01]  /*40f0*/  @!UP1 UIADD3 UR32, UPT, UPT, UR7, 0x200, URZ ;  /* 0x0000020007209890 */ /* 0x000fe2000fffe0ff */
[----:B------:R-:W-:Y:S01]  /*4100*/  @!P4 IADD3 R9, P0, PT, R36, 0x580, RZ ;  /* 0x000005802409c810 */ /* 0x000fe20007f1e0ff */
[----:B------:R-:W-:Y:S05]  /*4110*/  VOTEU.ALL UP1, P4 ;  /* 0x0000000000ff7886 */ /* 0x000fea0002020000 */
[----:B------:R-:W-:Y:S01]  /*4120*/  IMAD.U32 R11, RZ, RZ, UR8 ;  /* 0x00000008ff0b7e24 */ /* 0x000fe2000f8e00ff */
[----:B------:R-:W-:Y:S01]  /*4130*/  UPRMT UR8, UR37, 0x654, UR33 ;  /* 0x0000065425087896 */ /* 0x000fe20008000021 */
[----:B------:R-:W-:Y:S03]  /*4140*/  IMAD.U32 R10, RZ, RZ, UR9 ;  /* 0x00000009ff0a7e24 */ /* 0x000fe6000f8e00ff */
[----:B------:R-:W-:Y:S02]  /*4150*/  @!P4 R2UR UR15, R11 ;  /* 0x000000000b0fc2ca */ /* 0x000fe400000e0000 */
[----:B------:R-:W-:Y:S11]  /*4160*/  @!P4 R2UR UR14, R10 ;  /* 0x000000000a0ec2ca */ /* 0x000ff600000e0000 */
[----:B------:R-:W-:Y:S02]  /*4170*/  @!UPT UIADD3 URZ, UPT, UPT, URZ, URZ, URZ ;  /* 0x000000fffffff290 */ /* 0x000fe4000fffe0ff */
[----:B------:R2:W-:Y:S01]  /*4180*/  @!UP1 UTMALDG.3D [UR32], [UR14], desc[UR10] ;  /* 0x00000a200e0095b4 */ /* 0x0005e20008011000 */
[----:B------:R3:W-:Y:S01]  /*4190*/  @!P4 SYNCS.ARRIVE.TRANS64.RED.A0TR RZ, [UR7+0x30], R0 ;  /* 0x00003000ffffc9a7 */ /* 0x0007e20008300407 */
[----:B------:R-:W-:Y:S01]  /*41a0*/  SYNCS.ARRIVE.TRANS64.RED.A1T0 RZ, [UR8], RZ ;  /* 0x000000ffffff79a7 */ /* 0x000fe20008100408 */
[----:B---3--:R-:W-:Y:S01]  /*41b0*/  @!P4 IMAD.X R0, RZ, RZ, R37, P0 ;  /* 0x000000ffff00c224 */ /* 0x008fe200000e0625 */
[----:B------:R-:W3:Y:S02]  /*41c0*/  SYNCS.PHASECHK.TRANS64.TRYWAIT P2, [UR7+0x58], R12 ;  /* 0x0000580cff0075a7 */ /* 0x000ee40008041107 */
[----:B--23--:R-:W-:Y:S05]  /*41d0*/  @!P2 BRA `(.L_x_74) ;  /* 0x000000400084a947 */ /* 0x00cfea0003800000 */
.L_x_160:
        /* <DEDUP_REMOVED lines=8> */
[----:B------:R-:W-:Y:S01]  /*4260*/  @!UP1 UIADD3 UR24, UPT, UPT, UR7, 0x1200, URZ ;  /* 0x0000120007189890 */ /* 0x000fe2000fffe0ff */
[----:B------:R-:W-:Y:S01]  /*4270*/  VOTEU.ALL UP1, P4 ;  /* 0x0000000000ff7886 */ /* 0x000fe20002020000 */
[----:B------:R-:W-:Y:S01]  /*4280*/  UMOV UR27, UR35 ;  /* 0x00000023001b7c82 */ /* 0x000fe20008000000 */
[----:B------:R-:W-:Y:S02]  /*4290*/  UMOV UR28, UR36 ;  /* 0x00000024001c7c82 */ /* 0x000fe40008000000 */
[----:B------:R-:W-:Y:S01]  /*42a0*/  IMAD.U32 R11, RZ, RZ, UR8 ;  /* 0x00000008ff0b7e24 */ /* 0x000fe2000f8e00ff */
[----:B------:R-:W-:Y:S01]  /*42b0*/  UPRMT UR8, UR37, 0x654, UR25 ;  /* 0x0000065425087896 */ /* 0x000fe20008000019 */
[----:B------:R-:W-:Y:S02]  /*42c0*/  IMAD.U32 R10, RZ, RZ, UR9 ;  /* 0x00000009ff0a7e24 */ /* 0x000fe4000f8e00ff */
[----:B------:R-:W-:Y:S01]  /*42d0*/  @!P4 IMAD.X R20, RZ, RZ, R37, P0 ;  /* 0x000000ffff14c224 */ /* 0x000fe200000e0625 */
[----:B------:R-:W-:Y:S02]  /*42e0*/  @!P4 R2UR UR15, R11 ;  /* 0x000000000b0fc2ca */ /* 0x000fe400000e0000 */
[----:B------:R-:W-:Y:S11]  /*42f0*/  @!P4 R2UR UR14, R10 ;  /* 0x000000000a0ec2ca */ /* 0x000ff600000e0000 */
[----:B------:R-:W-:Y:S02]  /*4300*/  @!UPT UIADD3 URZ, UPT, UPT, URZ, URZ, URZ ;  /* 0x000000fffffff290 */ /* 0x000fe4000fffe0ff */
[----:B------:R2:W-:Y:S01]  /*4310*/  @!UP1 UTMALDG.3D [UR24], [UR14], desc[UR10] ;  /* 0x00000a180e0095b4 */ /* 0x0005e20008011000 */
[----:B------:R2:W-:Y:S01]  /*4320*/  @!P4 SYNCS.ARRIVE.TRANS64.RED.A0TR RZ, [UR7+0x38], R0 ;  /* 0x00003800ffffc9a7 */ /* 0x0005e20008300407 */
[----:B------:R-:W-:Y:S01]  /*4330*/  SYNCS.ARRIVE.TRANS64.RED.A1T0 RZ, [UR8], RZ ;  /* 0x000000ffffff79a7 */ /* 0x000fe20008100408 */
[----:B------:R-:W3:Y:S02]  /*4340*/  SYNCS.PHASECHK.TRANS64.TRYWAIT P2, [UR7+0x60], R12 ;  /* 0x0000600cff0075a7 */ /* 0x000ee40008041107 */
[----:B--23--:R-:W-:Y:S05]  /*4350*/  @!P2 BRA `(.L_x_75) ;  /* 0x00000040003ca947 */ /* 0x00cfea0003800000 */
.L_x_162:
[----:B------:R-:W2:Y:S01]  /*4360*/  LDC.64 R14, c[0x0][0xb10] ;  /* 0x0002c400ff0e7b82 */ /* 0x000ea20000000a00 */
[----:B------:R-:W-:Y:S01]  /*4370*/  @!P4 R2UR UR8, R20 ;  /* 0x000000001408c2ca */ /* 0x000fe200000e0000 */
[----:B------:R-:W-:Y:S01]  /*4380*/  VOTEU.ALL UP1, P4 ;  /* 0x0000000000ff7886 */ /* 0x000fe20002020000 */
[----:B------:R-:W-:Y:S01]  /*4390*/  @!P4 R2UR UR9, R21 ;  /* 0x000000001509c2ca */ /* 0x000fe200000e0000 */
[----:B------:R-:W-:Y:S01]  /*43a0*/  UMOV UR10, 0x0 ;  /* 0x00000000000a7882 */ /* 0x000fe20000000000 */
[----:B------:R-:W-:Y:S03]  /*43b0*/  UMOV UR11, 0x10000000 ;  /* 0x10000000000b7882 */ /* 0x000fe60000000000 */
[----:B------:R-:W3:Y:S01]  /*43c0*/  LDC.64 R10, c[0x0][0xb18] ;  /* 0x0002c600ff0a7b82 */ /* 0x000ee20000000a00 */
[----:B------:R-:W-:Y:S01]  /*43d0*/  @!UP1 UIADD3 UR18, UPT, UPT, UR34, 0x40, URZ ;  /* 0x0000004022129890 */ /* 0x000fe2000fffe0ff */
[----:B------:R-:W-:Y:S01]  /*43e0*/  @P3 SHF.R.U32.HI R24, RZ, 0x10, R29 ;  /* 0x00000010ff183819 */ /* 0x000fe2000001161d */
[----:B------:R-:W-:Y:S01]  /*43f0*/  @!UP1 UIADD3 UR16, UPT, UPT, UR7, 0x2200, URZ ;  /* 0x0000220007109890 */ /* 0x000fe2000fffe0ff */
[----:B------:R-:W-:Y:S01]  /*4400*/  VIADD R27, R27, 0x1 ;  /* 0x000000011b1b7836 */ /* 0x000fe20000000000 */
[----:B------:R-:W-:Y:S03]  /*4410*/  VOTEU.ALL UP1, P4 ;  /* 0x0000000000ff7886 */ /* 0x000fe60002020000 */
[----:B------:R-:W5:Y:S01]  /*4420*/  @!P1 LDC R0, c[0x0][0xb20] ;  /* 0x0002c800ff009b82 */ /* 0x000f620000000800 */
[----:B------:R-:W-:Y:S01]  /*4430*/  UMOV UR19, UR35 ;  /* 0x0000002300137c82 */ /* 0x000fe20008000000 */
[----:B------:R-:W-:Y:S01]  /*4440*/  IMAD.U32 R21, RZ, RZ, UR8 ;  /* 0x00000008ff157e24 */ /* 0x000fe2000f8e00ff */
[----:B------:R-:W-:Y:S05]  /*4450*/  UMOV UR20, UR36 ;  /* 0x0000002400147c82 */ /* 0x000fea0008000000 */
[----:B-1----:R-:W1:Y:S01]  /*4460*/  @!P1 LDC R3, c[0x0][0xb0c] ;  /* 0x0002c300ff039b82 */ /* 0x002e620000000800 */
[----:B------:R-:W-:Y:S01]  /*4470*/  IMAD.U32 R20, RZ, RZ, UR9 ;  /* 0x00000009ff147e24 */ /* 0x000fe2000f8e00ff */
[----:B------:R-:W-:Y:S01]  /*4480*/  UPRMT UR8, UR37, 0x654, UR17 ;  /* 0x0000065425087896 */ /* 0x000fe20008000011 */
[----:B------:R-:W-:Y:S03]  /*4490*/  @!P4 R2UR UR15, R21 ;  /* 0x00000000150fc2ca */ /* 0x000fe600000e0000 */
[----:B------:R-:W-:Y:S01]  /*44a0*/  @!P4 R2UR UR14, R20 ;  /* 0x00000000140ec2ca */ /* 0x000fe200000e0000 */
[----:B------:R-:W-:Y:S11]  /*44b0*/  @!P4 IMAD.MOV.U32 R20, RZ, RZ, 0x1000 ;  /* 0x00001000ff14c424 */ /* 0x000ff600078e00ff */
[----:B------:R-:W-:Y:S01]  /*44c0*/  @!UPT UIADD3 URZ, UPT, UPT, URZ, URZ, URZ ;  /* 0x000000fffffff290 */ /* 0x000fe2000fffe0ff */
[----:B------:R1:W-:Y:S01]  /*44d0*/  @!UP1 UTMALDG.3D [UR16], [UR14], desc[UR10] ;  /* 0x00000a100e0095b4 */ /* 0x0003e20008011000 */
[----:B------:R1:W-:Y:S02]  /*44e0*/  @!P4 SYNCS.ARRIVE.TRANS64.RED.A0TR RZ, [UR7+0x40], R20 ;  /* 0x00004014ffffc9a7 */ /* 0x0003e40008300407 */
[----:B-1----:R-:W-:Y:S01]  /*44f0*/  @!P1 ISETP.NE.AND P2, PT, R3, 0x1, PT ;  /* 0x000000010300980c */ /* 0x002fe20003f45270 */
[C---:B--2---:R-:W-:Y:S01]  /*4500*/  @!P1 IMAD.HI.U32 R14, R13.reuse, R14, RZ ;  /* 0x0000000e0d0e9227 */ /* 0x044fe200078e00ff */
[----:B---3--:R-:W-:Y:S03]  /*4510*/  @!P1 ISETP.NE.AND P0, PT, R10, 0x1, PT ;  /* 0x000000010a00980c */ /* 0x008fe60003f05270 */
[C---:B------:R-:W-:Y:S01]  /*4520*/  @!P1 IMAD.HI.U32 R11, R8.reuse, R11, RZ ;  /* 0x0000000b080b9227 */ /* 0x040fe200078e00ff */
[----:B------:R-:W-:Y:S04]  /*4530*/  @!P1 SHF.R.U32.HI R14, RZ, R15, R14 ;  /* 0x0000000fff0e9219 */ /* 0x000fe8000001160e */
[----:B-----5:R-:W-:Y:S01]  /*4540*/  @!P1 SHF.R.U32.HI R9, RZ, R0, R11 ;  /* 0x00000000ff099219 */ /* 0x020fe2000001160b */
[----:B------:R-:W-:Y:S01]  /*4550*/  SYNCS.ARRIVE.TRANS64.RED.A1T0 RZ, [UR8], RZ ;  /* 0x000000ffffff79a7 */ /* 0x000fe20008100408 */
[----:B------:R-:W-:Y:S02]  /*4560*/  @!P1 SEL R14, R13, R14, !P2 ;  /* 0x0000000e0d0e9207 */ /* 0x000fe40005000000 */
[----:B------:R-:W-:Y:S01]  /*4570*/  @!P1 SEL R9, R8, R9, !P0 ;  /* 0x0000000908099207 */ /* 0x000fe20004000000 */
[----:B------:R-:W1:Y:S04]  /*4580*/  SYNCS.PHASECHK.TRANS64.TRYWAIT P5, [UR7+0x68], R12 ;  /* 0x0000680cff0075a7 */ /* 0x000e6800080a1107 */
[----:B------:R-:W-:Y:S02]  /*4590*/  @!P1 IMAD.IADD R0, R9, 0x1, -R14 ;  /* 0x0000000109009824 */ /* 0x000fe400078e0a0e */
[----:B------:R-:W-:Y:S02]  /*45a0*/  @!P1 IMAD.IADD R9, R14, 0x1, -R9 ;  /* 0x000000010e099824 */ /* 0x000fe400078e0a09 */
[----:B------:R-:W-:Y:S02]  /*45b0*/  @!P1 IMAD R13, R0, R3, R13 ;  /* 0x00000003000d9224 */ /* 0x000fe400078e020d */
[----:B------:R-:W-:Y:S01]  /*45c0*/  @!P1 IMAD R8, R9, R10, R8 ;  /* 0x0000000a09089224 */ /* 0x000fe200078e0208 */
[----:B-1----:R-:W-:Y:S06]  /*45d0*/  @!P5 BRA `(.L_x_76) ;  /* 0x0000003c00b4d947 */ /* 0x002fec0003800000 */
.L_x_164:
[----:B-1----:R-:W-:Y:S01]  /*45e0*/  @!P4 IADD3 R3, P0, PT, R36, 0x580, RZ ;  /* 0x000005802403c810 */ /* 0x002fe20007f1e0ff */
[----:B------:R-:W-:Y:S01]  /*45f0*/  VOTEU.ALL UP1, P4 ;  /* 0x0000000000ff7886 */ /* 0x000fe20002020000 */
[----:B------:R-:W-:Y:S01]  /*4600*/  UMOV UR18, 0x0 ;  /* 0x0000000000127882 */ /* 0x000fe20000000000 */
[----:B------:R-:W-:Y:S01]  /*4610*/  UMOV UR19, 0x10000000 ;  /* 0x1000000000137882 */ /* 0x000fe20000000000 */
[----:B------:R-:W-:Y:S01]  /*4620*/  @!P4 R2UR UR9, R3 ;  /* 0x000000000309c2ca */ /* 0x000fe200000e0000 */
[----:B------:R-:W-:Y:S01]  /*4630*/  @!P4 IMAD.X R0, RZ, RZ, R37, P0 ;  /* 0x000000ffff00c224 */ /* 0x000fe200000e0625 */
[----:B------:R-:W-:Y:S01]  /*4640*/  @!UP1 UIADD3 UR10, UPT, UPT, UR34, 0x60, URZ ;  /* 0x00000060220a9890 */ /* 0x000fe2000fffe0ff */
[----:B------:R-:W-:Y:S01]  /*4650*/  ISETP.NE.AND P0, PT, R27, 0x2, PT ;  /* 0x000000021b00780c */ /* 0x000fe20003f05270 */
[----:B------:R-:W-:Y:S01]  /*4660*/  UMOV UR11, UR35 ;  /* 0x00000023000b7c82 */ /* 0x000fe20008000000 */
[----:B------:R-:W-:Y:S01]  /*4670*/  UMOV UR12, UR36 ;  /* 0x00000024000c7c82 */ /* 0x000fe20008000000 */
[----:B------:R-:W-:Y:S01]  /*4680*/  @!P4 R2UR UR8, R0 ;  /* 0x000000000008c2ca */ /* 0x000fe200000e0000 */
[----:B------:R-:W-:Y:S01]  /*4690*/  IMAD.IADD R20, R8, 0x1, R58 ;  /* 0x0000000108147824 */ /* 0x000fe200078e023a */
[----:B------:R-:W-:Y:S01]  /*46a0*/  @P3 R2UR UR36, R24 ;  /* 0x00000000182432ca */ /* 0x000fe200000e0000 */
[----:B------:R-:W-:Y:S01]  /*46b0*/  IMAD.IADD R21, R13, 0x1, R60 ;  /* 0x000000010d157824 */ /* 0x000fe200078e023c */
[----:B------:R-:W-:Y:S02]  /*46c0*/  SEL R0, RZ, 0x1, P0 ;  /* 0x00000001ff007807 */ /* 0x000fe40000000000 */
[----:B------:R-:W-:Y:S01]  /*46d0*/  LOP3.LUT R32, R32, 0x1, RZ, 0x3c, !PT ;  /* 0x0000000120207812 */ /* 0x000fe200078e3cff */
[----:B------:R-:W-:Y:S01]  /*46e0*/  IMAD.U32 R10, RZ, RZ, UR9 ;  /* 0x00000009ff0a7e24 */ /* 0x000fe2000f8e00ff */
[----:B------:R-:W-:Y:S01]  /*46f0*/  @!UP1 UIADD3 UR9, UPT, UPT, UR7, 0x48, URZ ;  /* 0x0000004807099890 */ /* 0x000fe2000fffe0ff */
[----:B------:R-:W-:Y:S02]  /*4700*/  LOP3.LUT R25, R25, R0, RZ, 0x3c, !PT ;  /* 0x0000000019197212 */ /* 0x000fe400078e3cff */
[----:B------:R-:W-:Y:S02]  /*4710*/  SEL R27, R27, RZ, P0 ;  /* 0x000000ff1b1b7207 */ /* 0x000fe40000000000 */
[----:B------:R-:W-:Y:S01]  /*4720*/  IMAD.U32 R11, RZ, RZ, UR8 ;  /* 0x00000008ff0b7e24 */ /* 0x000fe2000f8e00ff */
[----:B------:R-:W-:Y:S01]  /*4730*/  @!P4 R2UR UR14, R10 ;  /* 0x000000000a0ec2ca */ /* 0x000fe200000e0000 */
[----:B------:R-:W-:Y:S01]  /*4740*/  @!UP1 UIADD3 UR8, UPT, UPT, UR7, 0x3200, URZ ;  /* 0x0000320007089890 */ /* 0x000fe2000fffe0ff */
[----:B------:R-:W-:Y:S02]  /*4750*/  VOTEU.ALL UP1, P4 ;  /* 0x0000000000ff7886 */ /* 0x000fe40002020000 */
[----:B------:R-:W-:Y:S11]  /*4760*/  @!P4 R2UR UR15, R11 ;  /* 0x000000000b0fc2ca */ /* 0x000ff600000e0000 */
[----:B------:R-:W-:Y:S02]  /*4770*/  @!UPT UIADD3 URZ, UPT, UPT, URZ, URZ, URZ ;  /* 0x000000fffffff290 */ /* 0x000fe4000fffe0ff */
[----:B------:R2:W-:Y:S01]  /*4780*/  @!UP1 UTMALDG.3D [UR8], [UR14], desc[UR18] ;  /* 0x000012080e0095b4 */ /* 0x0005e20008011000 */
[----:B------:R2:W-:Y:S01]  /*4790*/  @!P4 SYNCS.ARRIVE.TRANS64.RED.A0TR RZ, [UR7+0x48], R23 ;  /* 0x00004817ffffc9a7 */ /* 0x0005e20008300407 */
[----:B------:R-:W-:Y:S01]  /*47a0*/  UPLOP3.LUT UP1, UPT, UPT, UPT, UPT, 0x80, 0x8 ;  /* 0x000000000008789c */ /* 0x000fe20003f2f070 */
[----:B------:R-:W-:Y:S01]  /*47b0*/  SYNCS.ARRIVE.TRANS64.RED.A1T0 RZ, [UR13], RZ ;  /* 0x000000ffffff79a7 */ /* 0x000fe2000810040d */
[----:B------:R-:W-:Y:S09]  /*47c0*/  @P3 BRA `(.L_x_77) ;  /* 0xfffffff000943947 */ /* 0x000ff2000383ffff */
[----:B------:R-:W-:-:S04]  /*47d0*/  SHF.L.U32 R3, R32, 0x1f, RZ ;  /* 0x0000001f20037819 */ /* 0x000fc800000006ff */
[----:B------:R-:W1:Y:S02]  /*47e0*/  SYNCS.PHASECHK.TRANS64.TRYWAIT P0, [UR7+0x50], R3 ;  /* 0x00005003ff0075a7 */ /* 0x000e640008001107 */
[----:B-1----:R-:W-:Y:S05]  /*47f0*/  @!P0 BRA `(.L_x_78) ;  /* 0x0000003c00448947 */ /* 0x002fea0003800000 */
.L_x_166:
[----:B------:R-:W3:Y:S02]  /*4800*/  SYNCS.PHASECHK.TRANS64.TRYWAIT P0, [UR7+0x58], R3 ;  /* 0x00005803ff0075a7 */ /* 0x000ee40008001107 */
[----:B---3--:R-:W-:Y:S05]  /*4810*/  @!P0 BRA `(.L_x_79) ;  /* 0x0000003c00548947 */ /* 0x008fea0003800000 */
.L_x_168:
[----:B------:R-:W3:Y:S02]  /*4820*/  SYNCS.PHASECHK.TRANS64.TRYWAIT P0, [UR7+0x60], R3 ;  /* 0x00006003ff0075a7 */ /* 0x000ee40008001107 */
[----:B---3--:R-:W-:Y:S05]  /*4830*/  @!P0 BRA `(.L_x_80) ;  /* 0x0000003c00648947 */ /* 0x008fea0003800000 */
.L_x_170:
[----:B-1----:R-:W-:-:S07]  /*4840*/  MOV R0, UR7 ;  /* 0x0000000700007c02 */ /* 0x002fce0008000f00 */
.L_x_81:
[----:B-1----:R-:W-:-:S04]  /*4850*/  SHF.L.U32 R3, R32, 0x1f, RZ ;  /* 0x0000001f20037819 */ /* 0x002fc800000006ff */
[----:B------:R1:W3:Y:S03]  /*4860*/  SYNCS.PHASECHK.TRANS64.TRYWAIT P0, [R0+URZ+0x68], R3 ;  /* 0x00006803000075a7 */ /* 0x0002e600080011ff */
[----:B---3--:R-:W-:Y:S05]  /*4870*/  @!P0 NANOSLEEP.SYNCS 0x989680 ;  /* 0x009896800000895d */ /* 0x008fea0003900000 */
[----:B------:R-:W3:Y:S02]  /*4880*/  @!P0 SYNCS.PHASECHK.TRANS64 P0, [R0+URZ+0x68], R3 ;  /* 0x00006803000085a7 */ /* 0x000ee400080010ff */
[----:B--23--:R-:W-:Y:S05]  /*4890*/  @P0 EXIT ;  /* 0x000000000000094d */ /* 0x00cfea0003800000 */
[----:B------:R-:W-:Y:S05]  /*48a0*/  BRA `(.L_x_81) ;  /* 0xfffffffc00e87947 */ /* 0x000fea000383ffff */
.L_x_66:
[----:B------:R-:W-:-:S06]  /*48b0*/  UISETP.GE.AND UP1, UPT, UR8, 0x4, UPT ;  /* 0x000000040800788c */ /* 0x000fcc000bf26270 */
[----:B------:R-:W-:-:S13]  /*48c0*/  PLOP3.LUT P0, PT, PT, PT, UP1, 0x80, 0x8 ;  /* 0x000000000008781c */ /* 0x000fda0003f0f018 */
[----:B------:R-:W-:Y:S05]  /*48d0*/  @!P0 EXIT ;  /* 0x000000000000894d */ /* 0x000fea0003800000 */
[----:B------:R-:W-:Y:S01]  /*48e0*/  BAR.SYNC.DEFER_BLOCKING 0x6, 0xa0 ;  /* 0x0182800000007b1d */ /* 0x000fe20000010000 */
[C---:B------:R-:W-:Y:S01]  /*48f0*/  IMAD.SHL.U32 R7, R72.reuse, 0x20, RZ ;  /* 0x0000002048077824 */ /* 0x040fe200078e00ff */
[----:B------:R-:W-:Y:S01]  /*4900*/  SHF.R.U32.HI R0, RZ, 0x1, R72 ;  /* 0x00000001ff007819 */ /* 0x000fe20000011648 */
[C---:B------:R-:W-:Y:S01]  /*4910*/  IMAD.SHL.U32 R64, R72.reuse, 0x10, RZ ;  /* 0x0000001048407824 */ /* 0x040fe200078e00ff */
[C---:B------:R-:W-:Y:S01]  /*4920*/  LOP3.LUT P0, RZ, R72.reuse, 0x4, RZ, 0xc0, !PT ;  /* 0x0000000448ff7812 */ /* 0x040fe2000780c0ff */
[----:B------:R-:W-:Y:S01]  /*4930*/  IMAD.U32 R32, R72, 0x10000, RZ ;  /* 0x0001000048207824 */ /* 0x000fe200078e00ff */
[----:B------:R-:W-:Y:S02]  /*4940*/  UMOV UR48, 0x400 ;  /* 0x0000040000307882 */ /* 0x000fe40000000000 */
[----:B------:R-:W1:Y:S01]  /*4950*/  LDC R63, c[0x0][0x370] ;  /* 0x0000dc00ff3f7b82 */ /* 0x000e620000000800 */
[----:B------:R-:W-:Y:S01]  /*4960*/  ULEA UR48, UR37, UR48, 0x18 ;  /* 0x0000003025307291 */ /* 0x000fe2000f8ec0ff */
[----:B------:R-:W-:Y:S01]  /*4970*/  LOP3.LUT R5, R7, 0xc0, RZ, 0xc0, !PT ;  /* 0x000000c007057812 */ /* 0x000fe200078ec0ff */
[----:B------:R-:W-:Y:S01]  /*4980*/  IMAD.MOV.U32 R71, RZ, RZ, 0x20 ;  /* 0x00000020ff477424 */ /* 0x000fe200078e00ff */
[----:B------:R-:W-:Y:S01]  /*4990*/  LOP3.LUT R64, R64, 0x600, RZ, 0xc0, !PT ;  /* 0x0000060040407812 */ /* 0x000fe200078ec0ff */
[----:B------:R-:W-:Y:S01]  /*49a0*/  UIADD3 UR4, UPT, UPT, UR48, 0x200, URZ ;  /* 0x0000020030047890 */ /* 0x000fe2000fffe0ff */
[----:B------:R-:W-:Y:S01]  /*49b0*/  LOP3.LUT R0, R5, 0x8, R0, 0xf8, !PT ;  /* 0x0000000805007812 */ /* 0x000fe200078ef800 */
[----:B------:R-:W-:Y:S01]  /*49c0*/  IMAD.SHL.U32 R5, R72, 0x4, RZ ;  /* 0x0000000448057824 */ /* 0x000fe200078e00ff */
[----:B------:R-:W2:Y:S01]  /*49d0*/  LDC R28, c[0x0][0xb0c] ;  /* 0x0002c300ff1c7b82 */ /* 0x000ea20000000800 */
[----:B------:R-:W-:Y:S01]  /*49e0*/  LOP3.LUT R64, R64, 0x20, R7, 0xf8, !PT ;  /* 0x0000002040407812 */ /* 0x000fe200078ef807 */
[----:B------:R-:W-:Y:S01]  /*49f0*/  IMAD.MOV.U32 R70, RZ, RZ, 0x1 ;  /* 0x00000001ff467424 */ /* 0x000fe200078e00ff */
[----:B------:R-:W-:Y:S01]  /*4a00*/  LOP3.LUT R32, R32, 0x600000, RZ, 0xc0, !PT ;  /* 0x0060000020207812 */ /* 0x000fe200078ec0ff */
[----:B------:R-:W-:Y:S01]  /*4a10*/  IMAD.MOV.U32 R30, RZ, RZ, RZ ;  /* 0x000000ffff1e7224 */ /* 0x000fe200078e00ff */
[----:B------:R-:W-:-:S02]  /*4a20*/  LOP3.LUT R5, R0, 0x18, R5, 0x78, !PT ;  /* 0x0000001800057812 */ /* 0x000fc400078e7805 */
[----:B------:R-:W-:Y:S02]  /*4a30*/  CS2R R68, SRZ ;  /* 0x0000000000447805 */ /* 0x000fe4000001ff00 */
[----:B------:R-:W-:Y:S01]  /*4a40*/  LOP3.LUT R64, R64, 0x100, R7, 0xf8, !PT ;  /* 0x0000010040407812 */ /* 0x000fe200078ef807 */
[----:B------:R-:W4:Y:S01]  /*4a50*/  LDC R61, c[0x0][0xb20] ;  /* 0x0002c800ff3d7b82 */ /* 0x000f220000000800 */
[----:B------:R-:W3:Y:S01]  /*4a60*/  LDS R3, [UR48+0x130] ;  /* 0x00013030ff037984 */ /* 0x000ee20008000800 */
[----:B------:R-:W-:Y:S01]  /*4a70*/  LOP3.LUT R72, R72, 0x60, RZ, 0xc0, !PT ;  /* 0x0000006048487812 */ /* 0x000fe200078ec0ff */
[----:B------:R-:W-:Y:S01]  /*4a80*/  IMAD.MOV.U32 R75, RZ, RZ, RZ ;  /* 0x000000ffff4b7224 */ /* 0x000fe200078e00ff */
[----:B------:R-:W-:Y:S01]  /*4a90*/  LOP3.LUT R64, R64, R5, RZ, 0xfc, !PT ;  /* 0x0000000540407212 */ /* 0x000fe200078efcff */
[----:B------:R-:W-:Y:S01]  /*4aa0*/  IMAD.U32 R66, RZ, RZ, UR4 ;  /* 0x00000004ff427e24 */ /* 0x000fe2000f8e00ff */
[----:B------:R-:W-:Y:S01]  /*4ab0*/  SEL R71, R71, 0xffffffe0, !P0 ;  /* 0xffffffe047477807 */ /* 0x000fe20004000000 */
[----:B------:R-:W1:Y:S01]  /*4ac0*/  LDCU.64 UR52, c[0x0][0x348] ;  /* 0x00006900ff3477ac */ /* 0x000e620008000a00 */
[----:B------:R-:W1:Y:S01]  /*4ad0*/  LDC R27, c[0x0][0xb30] ;  /* 0x0002cc00ff1b7b82 */ /* 0x000e620000000800 */
[----:B------:R-:W1:Y:S01]  /*4ae0*/  LDCU.64 UR38, c[0x0][0x888] ;  /* 0x00011100ff2677ac */ /* 0x000e620008000a00 */
[----:B------:R-:W1:Y:S06]  /*4af0*/  LDCU.64 UR44, c[0x0][0x890] ;  /* 0x00011200ff2c77ac */ /* 0x000e6c0008000a00 */
[----:B------:R-:W1:Y:S01]  /*4b00*/  LDC.64 R56, c[0x0][0xb10] ;  /* 0x0002c400ff387b82 */ /* 0x000e620000000a00 */
[----:B------:R-:W-:Y:S01]  /*4b10*/  UMOV UR49, URZ ;  /* 0x000000ff00317c82 */ /* 0x000fe20008000000 */
[----:B------:R-:W-:-:S06]  /*4b20*/  UMOV UR51, URZ ;  /* 0x000000ff00337c82 */ /* 0x000fcc0008000000 */
[----:B------:R-:W1:Y:S08]  /*4b30*/  LDC.64 R24, c[0x0][0xb18] ;  /* 0x0002c600ff187b82 */ /* 0x000e700000000a00 */
[----:B------:R-:W1:Y:S08]  /*4b40*/  LDC.64 R22, c[0x0][0xb28] ;  /* 0x0002ca00ff167b82 */ /* 0x000e700000000a00 */
[----:B------:R-:W1:Y:S01]  /*4b50*/  LDC.64 R54, c[0x0][0x8b0] ;  /* 0x00022c00ff367b82 */ /* 0x000e620000000a00 */
[----:B---3--:R-:W-:-:S07]  /*4b60*/  IMAD.IADD R32, R3, 0x1, R32 ;  /* 0x0000000103207824 */ /* 0x008fce00078e0220 */
[----:B------:R-:W3:Y:S08]  /*4b70*/  LDC.64 R52, c[0x0][0x8a8] ;  /* 0x00022a00ff347b82 */ /* 0x000ef00000000a00 */
[----:B--2-4-:R-:W1:Y:S02]  /*4b80*/  LDC R62, c[0x0][0x374] ;  /* 0x0000dd00ff3e7b82 */ /* 0x014e640000000800 */
.L_x_125:
[C---:B------:R-:W-:Y:S02]  /*4b90*/  LEA R0, R75.reuse, UR48, 0x3 ;  /* 0x000000304b007c11 */ /* 0x040fe4000f8e18ff */
[----:B------:R-:W-:Y:S02]  /*4ba0*/  SHF.L.U32 R3, R68, 0x1f, RZ ;  /* 0x0000001f44037819 */ /* 0x000fe400000006ff */
[----:B------:R-:W-:Y:S02]  /*4bb0*/  LEA R16, R75, UR48, 0x4 ;  /* 0x000000304b107c11 */ /* 0x000fe4000f8e20ff */
[----:B------:R-:W2:Y:S02]  /*4bc0*/  SYNCS.PHASECHK.TRANS64.TRYWAIT P0, [R0+URZ+0x80], R3 ;  /* 0x00008003000075a7 */ /* 0x000ea400080011ff */
[----:B-12---:R-:W-:Y:S05]  /*4bd0*/  @!P0 BRA `(.L_x_82) ;  /* 0x0000003800948947 */ /* 0x006fea0003800000 */
.L_x_171:
[----:B------:R-:W4:Y:S01]  /*4be0*/  LDC.64 R12, c[0x0][0xb10] ;  /* 0x0002c400ff0c7b82 */ /* 0x000f220000000a00 */
[----:B------:R-:W3:Y:S01]  /*4bf0*/  LDS.128 R16, [R16+0x110] ;  /* 0x0001100010107984 */ /* 0x000ee20000000c00 */
[----:B-1----:R-:W-:Y:S01]  /*4c00*/  ISETP.NE.AND P1, PT, R27, 0x1, PT ;  /* 0x000000011b00780c */ /* 0x002fe20003f25270 */
[----:B--2---:R-:W-:Y:S01]  /*4c10*/  VIADD R0, R0, 0x90 ;  /* 0x0000009000007836 */ /* 0x004fe20000000000 */
[----:B------:R-:W-:Y:S04]  /*4c20*/  ISETP.GE.AND P0, PT, R26, 0x1, PT ;  /* 0x000000011a00780c */ /* 0x000fe80003f06270 */
[----:B------:R-:W1:Y:S01]  /*4c30*/  LDC.64 R10, c[0x0][0xb18] ;  /* 0x0002c600ff0a7b82 */ /* 0x000e620000000a00 */
[----:B------:R-:W-:Y:S01]  /*4c40*/  PRMT R0, RZ, 0x654, R0 ;  /* 0x00000654ff007816 */ /* 0x000fe20000000000 */
[----:B------:R-:W-:Y:S01]  /*4c50*/  @!PT LDS RZ, [RZ] ;  /* 0x00000000fffff984 */ /* 0x000fe20000000800 */
[----:B------:R-:W-:Y:S01]  /*4c60*/  @!PT LDS RZ, [RZ] ;  /* 0x00000000fffff984 */ /* 0x000fe20000000800 */
[----:B------:R-:W-:Y:S01]  /*4c70*/  @!PT LDS RZ, [RZ] ;  /* 0x00000000fffff984 */ /* 0x000fe20000000800 */
[----:B------:R-:W-:Y:S01]  /*4c80*/  @!PT LDS RZ, [RZ] ;  /* 0x00000000fffff984 */ /* 0x000fe20000000800 */
[----:B------:R2:W-:Y:S06]  /*4c90*/  MEMBAR.ALL.CTA ;  /* 0x0000000000007992 */ /* 0x0005ec0000008000 */
[----:B--2---:R-:W2:Y:S01]  /*4ca0*/  FENCE.VIEW.ASYNC.S ;  /* 0x00000000000073c6 */ /* 0x004ea20000000000 */
[----:B------:R-:W1:Y:S08]  /*4cb0*/  @!P1 LDC R14, c[0x0][0xb20] ;  /* 0x0002c800ff0e9b82 */ /* 0x000e700000000800 */
[----:B------:R-:W1:Y:S01]  /*4cc0*/  @!P1 LDC R9, c[0x0][0xb0c] ;  /* 0x0002c300ff099b82 */ /* 0x000e620000000800 */
[----:B--2---:R2:W-:Y:S01]  /*4cd0*/  SYNCS.ARRIVE.TRANS64.RED.A1T0 RZ, [R0+URZ], RZ ;  /* 0x000000ff00ff79a7 */ /* 0x0045e200081004ff */
[----:B---3--:R-:W-:Y:S04]  /*4ce0*/  LOP3.LUT P4, RZ, R18, 0x1, RZ, 0xc0, !PT ;  /* 0x0000000112ff7812 */ /* 0x008fe8000788c0ff */
[----:B------:R-:W-:Y:S09]  /*4cf0*/  P2R R73, PR, RZ, 0x10 ;  /* 0x00000010ff497803 */ /* 0x000ff20000000000 */
[----:B------:R-:W-:Y:S02]  /*4d00*/  @P4 MOV R31, R16 ;  /* 0x00000010001f4202 */ /* 0x000fe40000000f00 */
[----:B------:R-:W-:Y:S01]  /*4d10*/  @P4 LOP3.LUT R29, R17, 0xffff, RZ, 0xc0, !PT ;  /* 0x0000ffff111d4812 */ /* 0x000fe200078ec0ff */
[----:B--2-4-:R-:W-:Y:S06]  /*4d20*/  @!P0 BRA `(.L_x_83) ;  /* 0x0000000000a48947 */ /* 0x014fec0003800000 */
[----:B------:R-:W-:Y:S01]  /*4d30*/  IMAD.HI.U32 R36, R62, R25, RZ ;  /* 0x000000193e247227 */ /* 0x000fe200078e00ff */
[----:B------:R-:W-:Y:S02]  /*4d40*/  ISETP.NE.AND P0, PT, R24, 0x1, PT ;  /* 0x000000011800780c */ /* 0x000fe40003f05270 */
[----:B------:R-:W-:Y:S01]  /*4d50*/  ISETP.NE.AND P2, PT, R26, 0x1, PT ;  /* 0x000000011a00780c */ /* 0x000fe20003f45270 */
[-C--:B------:R-:W-:Y:S01]  /*4d60*/  IMAD.HI.U32 R34, R63, R56.reuse, RZ ;  /* 0x000000383f227227 */ /* 0x080fe200078e00ff */
[----:B------:R-:W-:Y:S02]  /*4d70*/  SHF.R.U32.HI R37, RZ, R61, R36 ;  /* 0x0000003dff257219 */ /* 0x000fe40000011624 */
[----:B------:R-:W-:Y:S01]  /*4d80*/  ISETP.NE.AND P3, PT, R28, 0x1, PT ;  /* 0x000000011c00780c */ /* 0x000fe20003f65270 */
[----:B------:R-:W-:Y:S01]  /*4d90*/  IMAD.HI.U32 R40, R29, R25, RZ ;  /* 0x000000191d287227 */ /* 0x000fe200078e00ff */
[----:B------:R-:W-:Y:S02]  /*4da0*/  SHF.R.U32.HI R34, RZ, R57, R34 ;  /* 0x00000039ff227219 */ /* 0x000fe40000011622 */
[----:B------:R-:W-:Y:S01]  /*4db0*/  SEL R3, R62, R37, !P0 ;  /* 0x000000253e037207 */ /* 0x000fe20004000000 */
[----:B------:R-:W-:Y:S01]  /*4dc0*/  IMAD.HI.U32 R38, R31, R56, RZ ;  /* 0x000000381f267227 */ /* 0x000fe200078e00ff */
[----:B------:R-:W-:Y:S03]  /*4dd0*/  SEL R7, R63, R34, !P3 ;  /* 0x000000223f077207 */ /* 0x000fe60005800000 */
[-C--:B------:R-:W-:Y:S01]  /*4de0*/  IMAD.HI.U32 R34, R3, R22.reuse, RZ ;  /* 0x0000001603227227 */ /* 0x080fe200078e00ff */
[----:B------:R-:W-:Y:S03]  /*4df0*/  SHF.R.U32.HI R38, RZ, R57, R38 ;  /* 0x00000039ff267219 */ /* 0x000fe60000011626 */
[----:B------:R-:W-:Y:S01]  /*4e00*/  IMAD.HI.U32 R36, R7, R22, RZ ;  /* 0x0000001607247227 */ /* 0x000fe200078e00ff */
[----:B------:R-:W-:Y:S02]  /*4e10*/  @P2 SHF.R.U32.HI R3, RZ, R23, R34 ;  /* 0x00000017ff032219 */ /* 0x000fe40000011622 */
[----:B------:R-:W-:Y:S02]  /*4e20*/  SHF.R.U32.HI R34, RZ, R61, R40 ;  /* 0x0000003dff227219 */ /* 0x000fe40000011628 */
[----:B------:R-:W-:Y:S01]  /*4e30*/  @P2 SHF.R.U32.HI R7, RZ, R23, R36 ;  /* 0x00000017ff072219 */ /* 0x000fe20000011624 */
[C---:B------:R-:W-:Y:S01]  /*4e40*/  IMAD R2, R26.reuse, R3, RZ ;  /* 0x000000031a027224 */ /* 0x040fe200078e02ff */
[----:B------:R-:W-:Y:S02]  /*4e50*/  SEL R5, R29, R34, !P0 ;  /* 0x000000221d057207 */ /* 0x000fe40004000000 */
[----:B------:R-:W-:Y:S01]  /*4e60*/  SEL R3, R31, R38, !P3 ;  /* 0x000000261f037207 */ /* 0x000fe20005800000 */
[----:B------:R-:W-:Y:S01]  /*4e70*/  IMAD R4, R26, R7, RZ ;  /* 0x000000071a047224 */ /* 0x000fe200078e02ff */
[C---:B------:R-:W-:Y:S01]  /*4e80*/  ISETP.GE.AND P0, PT, R5.reuse, R2, PT ;  /* 0x000000020500720c */ /* 0x040fe20003f06270 */
[----:B------:R-:W-:Y:S03]  /*4e90*/  IMAD.HI.U32 R6, R5, R22, RZ ;  /* 0x0000001605067227 */ /* 0x000fe600078e00ff */
[----:B------:R-:W-:Y:S01]  /*4ea0*/  ISETP.GE.OR P0, PT, R3, R4, P0 ;  /* 0x000000040300720c */ /* 0x000fe20000706670 */
[----:B------:R-:W-:Y:S01]  /*4eb0*/  IMAD.MOV R4, RZ, RZ, -R3 ;  /* 0x000000ffff047224 */ /* 0x000fe200078e0a03 */
[-C--:B------:R-:W-:Y:S03]  /*4ec0*/  SHF.R.U32.HI R6, RZ, R23.reuse, R6 ;  /* 0x00000017ff067219 */ /* 0x080fe60000011606 */
[----:B------:R-:W-:Y:S01]  /*4ed0*/  IMAD R31, R28, R4, R31 ;  /* 0x000000041c1f7224 */ /* 0x000fe200078e021f */
[----:B------:R-:W-:Y:S05]  /*4ee0*/  SEL R15, R5, R6, !P2 ;  /* 0x00000006050f7207 */ /* 0x000fea0005000000 */
[----:B------:R-:W-:Y:S02]  /*4ef0*/  IMAD.MOV R6, RZ, RZ, -R15 ;  /* 0x000000ffff067224 */ /* 0x000fe400078e0a0f */
[C---:B------:R-:W-:Y:S04]  /*4f00*/  @!P0 IMAD.HI.U32 R2, R3.reuse, R22, RZ ;  /* 0x0000001603028227 */ /* 0x040fe800078e00ff */
[----:B------:R-:W-:Y:S01]  /*4f10*/  IMAD R6, R26, R6, R5 ;  /* 0x000000061a067224 */ /* 0x000fe200078e0205 */
[----:B------:R-:W-:Y:S04]  /*4f20*/  @!P0 SHF.R.U32.HI R2, RZ, R23, R2 ;  /* 0x00000017ff028219 */ /* 0x000fe80000011602 */
[----:B------:R-:W-:Y:S02]  /*4f30*/  @!P0 SEL R0, R3, R2, !P2 ;  /* 0x0000000203008207 */ /* 0x000fe40005000000 */
[----:B------:R-:W-:Y:S02]  /*4f40*/  IADD3 R2, PT, PT, -R5, RZ, RZ ;  /* 0x000000ff05027210 */ /* 0x000fe40007ffe1ff */
[----:B------:R-:W-:Y:S01]  /*4f50*/  @!P0 IADD3 R8, PT, PT, R15, -R0, RZ ;  /* 0x800000000f088210 */ /* 0x000fe20007ffe0ff */
[----:B------:R-:W-:Y:S02]  /*4f60*/  @!P0 IMAD R0, R7, R6, R0 ;  /* 0x0000000607008224 */ /* 0x000fe400078e0200 */
[----:B------:R-:W-:Y:S02]  /*4f70*/  IMAD R29, R24, R2, R29 ;  /* 0x00000002181d7224 */ /* 0x000fe400078e021d */
[----:B------:R-:W-:Y:S02]  /*4f80*/  @!P0 IMAD R5, R8, R26, R3 ;  /* 0x0000001a08058224 */ /* 0x000fe400078e0203 */
[----:B------:R-:W-:Y:S04]  /*4f90*/  @!P0 IMAD.MOV.U32 R3, RZ, RZ, R0 ;  /* 0x000000ffff038224 */ /* 0x000fe800078e0000 */
[----:B------:R-:W-:Y:S02]  /*4fa0*/  IMAD R31, R3, R28, R31 ;  /* 0x0000001c031f7224 */ /* 0x000fe400078e021f */
[----:B------:R-:W-:Y:S07]  /*4fb0*/  IMAD R29, R5, R24, R29 ;  /* 0x00000018051d7224 */ /* 0x000fee00078e021d */
.L_x_83:
[----:B-1----:R-:W-:Y:S01]  /*4fc0*/  @!P1 ISETP.NE.AND P0, PT, R10, 0x1, PT ;  /* 0x000000010a00980c */ /* 0x002fe20003f05270 */
[----:B------:R-:W-:Y:S01]  /*4fd0*/  @!P1 IMAD.HI.U32 R3, R29, R11, RZ ;  /* 0x0000000b1d039227 */ /* 0x000fe200078e00ff */
[----:B------:R-:W-:Y:S01]  /*4fe0*/  R2UR UR42, R21 ;  /* 0x00000000152a72ca */ /* 0x000fe200000e0000 */
[----:B------:R-:W-:Y:S01]  /*4ff0*/  BSSY.RECONVERGENT B6, `(.L_x_84) ;  /* 0x0000031000067945 */ /* 0x000fe20003800200 */
[----:B------:R-:W-:Y:S01]  /*5000*/  R2UR UR41, R20 ;  /* 0x00000000142972ca */ /* 0x000fe200000e0000 */
[----:B------:R-:W-:Y:S01]  /*5010*/  @!P1 IMAD.HI.U32 R0, R31, R12, RZ ;  /* 0x0000000c1f009227 */ /* 0x000fe200078e00ff */
[----:B------:R-:W-:Y:S02]  /*5020*/  @!P1 SHF.R.U32.HI R2, RZ, R14, R3 ;  /* 0x0000000eff029219 */ /* 0x000fe40000011603 */
[----:B------:R-:W-:Y:S01]  /*5030*/  @!P1 ISETP.NE.AND P2, PT, R9, 0x1, PT ;  /* 0x000000010900980c */ /* 0x000fe20003f45270 */
[----:B------:R-:W-:Y:S01]  /*5040*/  VIADD R75, R75, 0x1 ;  /* 0x000000014b4b7836 */ /* 0x000fe20000000000 */
[----:B------:R-:W-:Y:S02]  /*5050*/  @!P1 SEL R2, R29, R2, !P0 ;  /* 0x000000021d029207 */ /* 0x000fe40004000000 */
[----:B------:R-:W-:Y:S02]  /*5060*/  @!P1 SHF.R.U32.HI R0, RZ, R13, R0 ;  /* 0x0000000dff009219 */ /* 0x000fe40000011600 */
[----:B------:R-:W-:Y:S01]  /*5070*/  LOP3.LUT P0, RZ, R66, 0x1b0, RZ, 0xc0, !PT ;  /* 0x000001b042ff7812 */ /* 0x000fe2000780c0ff */
[----:B------:R-:W-:Y:S01]  /*5080*/  USHF.L.U32 UR42, UR42, 0x6, URZ ;  /* 0x000000062a2a7899 */ /* 0x000fe200080006ff */
[----:B------:R-:W-:Y:S01]  /*5090*/  @!P1 SEL R3, R31, R0, !P2 ;  /* 0x000000001f039207 */ /* 0x000fe20005000000 */
[----:B------:R-:W-:Y:S01]  /*50a0*/  USHF.L.U32 UR41, UR41, 0x7, URZ ;  /* 0x0000000729297899 */ /* 0x000fe200080006ff */
[----:B------:R-:W-:Y:S03]  /*50b0*/  @P4 SHF.R.U32.HI R67, RZ, 0x10, R17 ;  /* 0x00000010ff434819 */ /* 0x000fe60000011611 */
[----:B------:R-:W-:Y:S02]  /*50c0*/  @!P1 IMAD.IADD R0, R2, 0x1, -R3 ;  /* 0x0000000102009824 */ /* 0x000fe400078e0a03 */
[----:B------:R-:W-:Y:S02]  /*50d0*/  @!P1 IMAD.IADD R2, R3, 0x1, -R2 ;  /* 0x0000000103029824 */ /* 0x000fe400078e0a02 */
[----:B------:R-:W-:Y:S02]  /*50e0*/  @!P1 IMAD R31, R0, R9, R31 ;  /* 0x00000009001f9224 */ /* 0x000fe400078e021f */
[----:B------:R-:W-:Y:S01]  /*50f0*/  @!P1 IMAD R29, R2, R10, R29 ;  /* 0x0000000a021d9224 */ /* 0x000fe200078e021d */
[----:B------:R-:W-:Y:S06]  /*5100*/  @!P0 BRA `(.L_x_85) ;  /* 0x00000000007c8947 */ /* 0x000fec0003800000 */
[----:B------:R-:W1:Y:S01]  /*5110*/  LDCU.64 UR8, c[0x4][0x80] ;  /* 0x01001000ff0877ac */ /* 0x000e620008000a00 */
[----:B------:R-:W-:Y:S01]  /*5120*/  MOV R2, 0x0 ;  /* 0x0000000000027802 */ /* 0x000fe20000000f00 */
[----:B------:R-:W-:Y:S02]  /*5130*/  HFMA2 R12, -RZ, RZ, 0, 5.9604644775390625e-08 ;  /* 0x00000001ff0c7431 */ /* 0x000fe400000001ff */
[----:B------:R-:W-:Y:S01]  /*5140*/  IMAD.MOV.U32 R8, RZ, RZ, 0x70 ;  /* 0x00000070ff087424 */ /* 0x000fe200078e00ff */
[----:B------:R2:W3:Y:S01]  /*5150*/  LDC.64 R14, c[0x4][R2] ;  /* 0x01000000020e7b82 */ /* 0x0004e20000000a00 */
[----:B------:R-:W4:Y:S01]  /*5160*/  LDCU.64 UR6, c[0x4][0x88] ;  /* 0x01001100ff0677ac */ /* 0x000f220008000a00 */
[----:B------:R-:W-:Y:S01]  /*5170*/  IMAD.MOV.U32 R13, RZ, RZ, RZ ;  /* 0x000000ffff0d7224 */ /* 0x000fe200078e00ff */
[----:B------:R-:W2:Y:S01]  /*5180*/  LDCU.64 UR4, c[0x4][0x8] ;  /* 0x01000100ff0477ac */ /* 0x000ea20008000a00 */
[----:B-1----:R-:W-:Y:S01]  /*5190*/  MOV R5, UR9 ;  /* 0x0000000900057c02 */ /* 0x002fe20008000f00 */
[----:B------:R-:W-:Y:S01]  /*51a0*/  IMAD.U32 R4, RZ, RZ, UR8 ;  /* 0x00000008ff047e24 */ /* 0x000fe2000f8e00ff */
[----:B----4-:R-:W-:Y:S01]  /*51b0*/  MOV R7, UR7 ;  /* 0x0000000700077c02 */ /* 0x010fe20008000f00 */
[----:B------:R-:W-:Y:S01]  /*51c0*/  IMAD.U32 R6, RZ, RZ, UR6 ;  /* 0x00000006ff067e24 */ /* 0x000fe2000f8e00ff */
[----:B--2---:R-:W-:Y:S01]  /*51d0*/  MOV R11, UR5 ;  /* 0x00000005000b7c02 */ /* 0x004fe20008000f00 */
[----:B------:R-:W-:Y:S02]  /*51e0*/  IMAD.U32 R10, RZ, RZ, UR4 ;  /* 0x00000004ff0a7e24 */ /* 0x000fe4000f8e00ff */
[----:B------:R-:W-:Y:S07]  /*51f0*/  LEPC R20, `(.L_x_86) ;  /* 0x000000001014794e */ /* 0x000fee0000000000 */
[----:B---3-5:R-:W-:Y:S05]  /*5200*/  CALL.ABS.NOINC R14 ;  /* 0x000000000e007343 */ /* 0x028fea0003c00000 */
.L_x_86:
[----:B------:R-:W1:Y:S01]  /*5210*/  LDCU.64 UR8, c[0x4][0x80] ;  /* 0x01001000ff0877ac */ /* 0x000e620008000a00 */
[----:B------:R-:W2:Y:S01]  /*5220*/  LDC.64 R2, c[0x4][R2] ;  /* 0x0100000002027b82 */ /* 0x000ea20000000a00 */
[----:B------:R-:W-:Y:S02]  /*5230*/  HFMA2 R12, -RZ, RZ, 0, 5.9604644775390625e-08 ;  /* 0x00000001ff0c7431 */ /* 0x000fe400000001ff */
[----:B------:R-:W-:Y:S02]  /*5240*/  IMAD.MOV.U32 R8, RZ, RZ, 0x70 ;  /* 0x00000070ff087424 */ /* 0x000fe400078e00ff */
[----:B------:R-:W-:Y:S01]  /*5250*/  IMAD.MOV.U32 R13, RZ, RZ, RZ ;  /* 0x000000ffff0d7224 */ /* 0x000fe200078e00ff */
[----:B------:R-:W3:Y:S01]  /*5260*/  LDCU.64 UR6, c[0x4][0x88] ;  /* 0x01001100ff0677ac */ /* 0x000ee20008000a00 */
[----:B------:R-:W4:Y:S01]  /*5270*/  LDCU.64 UR4, c[0x4][0x8] ;  /* 0x01000100ff0477ac */ /* 0x000f220008000a00 */
[----:B-1----:R-:W-:Y:S02]  /*5280*/  MOV R4, UR8 ;  /* 0x0000000800047c02 */ /* 0x002fe40008000f00 */
[----:B------:R-:W-:Y:S02]  /*5290*/  MOV R5, UR9 ;  /* 0x0000000900057c02 */ /* 0x000fe40008000f00 */
[----:B---3--:R-:W-:Y:S01]  /*52a0*/  MOV R7, UR7 ;  /* 0x0000000700077c02 */ /* 0x008fe20008000f00 */
[----:B------:R-:W-:Y:S01]  /*52b0*/  IMAD.U32 R6, RZ, RZ, UR6 ;  /* 0x00000006ff067e24 */ /* 0x000fe2000f8e00ff */
[----:B----4-:R-:W-:Y:S01]  /*52c0*/  MOV R11, UR5 ;  /* 0x00000005000b7c02 */ /* 0x010fe20008000f00 */
[----:B------:R-:W-:Y:S02]  /*52d0*/  IMAD.U32 R10, RZ, RZ, UR4 ;  /* 0x00000004ff0a7e24 */ /* 0x000fe4000f8e00ff */
[----:B------:R-:W-:Y:S07]  /*52e0*/  LEPC R20, `(.L_x_85) ;  /* 0x000000001014794e */ /* 0x000fee0000000000 */
[----:B--2---:R-:W-:Y:S05]  /*52f0*/  CALL.ABS.NOINC R2 ;  /* 0x0000000002007343 */ /* 0x004fea0003c00000 */
.L_x_85:
[----:B------:R-:W-:Y:S05]  /*5300*/  BSYNC.RECONVERGENT B6 ;  /* 0x0000000000067941 */ /* 0x000fea0003800200 */
.L_x_84:
[----:B------:R-:W-:Y:S01]  /*5310*/  ISETP.NE.U32.AND P4, PT, R54, RZ, PT ;  /* 0x000000ff3600720c */ /* 0x000fe20003f85070 */
[----:B------:R-:W-:Y:S01]  /*5320*/  UISETP.NE.AND UP2, UPT, UR50, URZ, UPT ;  /* 0x000000ff3200728c */ /* 0x000fe2000bf45270 */
[----:B------:R-:W-:Y:S01]  /*5330*/  ISETP.NE.U32.AND P2, PT, RZ, UR38, PT ;  /* 0x00000026ff007c0c */ /* 0x000fe2000bf45070 */
[----:B------:R-:W-:Y:S01]  /*5340*/  UISETP.NE.U32.AND UP1, UPT, UR44, URZ, UPT ;  /* 0x000000ff2c00728c */ /* 0x000fe2000bf25070 */
[----:B------:R-:W-:Y:S01]  /*5350*/  ISETP.NE.AND.EX P4, PT, R55, RZ, PT, P4 ;  /* 0x000000ff3700720c */ /* 0x000fe20003f85340 */
[----:B------:R-:W-:Y:S01]  /*5360*/  UPLOP3.LUT UP0, UPT, UPT, UPT, UPT, 0x40, 0x4 ;  /* 0x000000000004789c */ /* 0x000fe20003f0e870 */
[----:B------:R-:W-:Y:S01]  /*5370*/  ISETP.NE.AND.EX P2, PT, RZ, UR39, PT, P2 ;  /* 0x00000027ff007c0c */ /* 0x000fe2000bf45320 */
[----:B------:R-:W-:Y:S01]  /*5380*/  UISETP.NE.AND.EX UP1, UPT, UR45, URZ, UPT, UP1 ;  /* 0x000000ff2d00728c */ /* 0x000fe2000bf25310 */
[----:B------:R-:W-:Y:S04]  /*5390*/  PLOP3.LUT P1, PT, PT, PT, UP2, 0x80, 0x8 ;  /* 0x000000000008781c */ /* 0x000fe80003f2f028 */
[----:B------:R-:W-:Y:S06]  /*53a0*/  @UP2 UPLOP3.LUT UP0, UPT, UPT, UPT, UP1, 0x80, 0x8 ;  /* 0x000000000008289c */ /* 0x000fec0003f0f010 */
[----:B------:R-:W-:Y:S01]  /*53b0*/  PLOP3.LUT P0, PT, PT, PT, UP0, 0x80, 0x8 ;  /* 0x000000000008781c */ /* 0x000fe20003f0f008 */
[----:B------:R-:W-:Y:S01]  /*53c0*/  @!UPT UIADD3 URZ, UPT, UPT, URZ, URZ, URZ ;  /* 0x000000fffffff290 */ /* 0x000fe2000fffe0ff */
[----:B------:R-:W-:Y:S11]  /*53d0*/  BRA.U !UP1, `(.L_x_87) ;  /* 0x0000000109387547 */ /* 0x000ff6000b800000 */
[----:B------:R-:W-:Y:S01]  /*53e0*/  UISETP.NE.U32.AND UP0, UPT, UR38, URZ, UPT ;  /* 0x000000ff2600728c */ /* 0x000fe2000bf05070 */
[----:B------:R-:W-:Y:S02]  /*53f0*/  HFMA2 R0, -RZ, RZ, 0, 5.9604644775390625e-08 ;  /* 0x00000001ff007431 */ /* 0x000fe400000001ff */
[----:B------:R-:W-:Y:S01]  /*5400*/  IMAD.MOV.U32 R59, RZ, RZ, 0x1 ;  /* 0x00000001ff3b7424 */ /* 0x000fe200078e00ff */
[----:B------:R-:W-:Y:S06]  /*5410*/  UISETP.NE.AND.EX UP0, UPT, UR39, URZ, UPT, UP0 ;  /* 0x000000ff2700728c */ /* 0x000fec000bf05300 */
[----:B------:R-:W-:Y:S05]  /*5420*/  PLOP3.LUT P3, PT, PT, PT, UP0, 0x80, 0x8 ;  /* 0x000000000008781c */ /* 0x000fea0003f6f008 */
[----:B------:R-:W1:Y:S01]  /*5430*/  @UP0 LDCU.64 UR6, c[0x0][0x888] ;  /* 0x00011100ff0607ac */ /* 0x000e620008000a00 */
[----:B------:R-:W-:Y:S07]  /*5440*/  @UP0 UIMAD UR4, UR36, UR44, URZ ;  /* 0x0000002c240402a4 */ /* 0x000fee000f8e02ff */
[----:B------:R-:W-:Y:S01]  /*5450*/  @!P3 PRMT R59, R0, 0x7610, R59 ;  /* 0x00007610003bb816 */ /* 0x000fe2000000003b */
[----:B-1----:R-:W-:Y:S03]  /*5460*/  @UP0 UIMAD.WIDE UR6, UR4, 0x4, UR6 ;  /* 0x00000004040608a5 */ /* 0x002fe6000f8e0206 */
[----:B------:R-:W1:Y:S03]  /*5470*/  @!UP0 LDCU UR4, c[0x0][0x880] ;  /* 0x00011000ff0487ac */ /* 0x000e660008000800 */
[----:B------:R-:W-:Y:S01]  /*5480*/  IMAD.U32 R2, RZ, RZ, UR6 ;  /* 0x00000006ff027e24 */ /* 0x000fe2000f8e00ff */
[----:B------:R-:W-:Y:S05]  /*5490*/  MOV R3, UR7 ;  /* 0x0000000700037c02 */ /* 0x000fea0008000f00 */
[----:B-----5:R2:W5:Y:S02]  /*54a0*/  @P3 LDG.E R35, desc[UR46][R2.64] ;  /* 0x0000002e02233981 */ /* 0x020564000c1e1900 */
[----:B-12---:R-:W-:Y:S02]  /*54b0*/  @!P3 IMAD.U32 R35, RZ, RZ, UR4 ;  /* 0x00000004ff23be24 */ /* 0x006fe4000f8e00ff */
.L_x_87:
[----:B------:R-:W-:Y:S05]  /*54c0*/  @!P4 BRA `(.L_x_88) ;  /* 0x000000000020c947 */ /* 0x000fea0003800000 */
[----:B------:R-:W-:Y:S04]  /*54d0*/  ISETP.NE.U32.AND P3, PT, R52, RZ, PT ;  /* 0x000000ff3400720c */ /* 0x000fe80003f65070 */
[----:B------:R-:W-:Y:S11]  /*54e0*/  ISETP.NE.AND.EX P3, PT, R53, RZ, PT, P3 ;  /* 0x000000ff3500720c */ /* 0x000ff60003f65330 */
[----:B------:R-:W-:Y:S02]  /*54f0*/  @!UPT UIADD3 URZ, UPT, UPT, URZ, URZ, URZ ;  /* 0x000000fffffff290 */ /* 0x000fe4000fffe0ff */
[----:B------:R-:W1:Y:S01]  /*5500*/  @P3 LDC.64 R2, c[0x0][0x8a8] ;  /* 0x00022a00ff023b82 */ /* 0x000e620000000a00 */
[----:B------:R-:W-:Y:S04]  /*5510*/  @P3 IMAD R0, R54, UR36, RZ ;  /* 0x0000002436003c24 */ /* 0x000fe8000f8e02ff */
[----:B-1----:R-:W-:Y:S05]  /*5520*/  @P3 IMAD.WIDE R2, R0, 0x4, R2 ;  /* 0x0000000400023825 */ /* 0x002fea00078e0202 */
[----:B-----5:R1:W5:Y:S02]  /*5530*/  @P3 LDG.E R33, desc[UR46][R2.64] ;  /* 0x0000002e02213981 */ /* 0x020364000c1e1900 */
[----:B-1----:R-:W2:Y:S02]  /*5540*/  @!P3 LDC R33, c[0x0][0x8a0] ;  /* 0x00022800ff21bb82 */ /* 0x002ea40000000800 */
.L_x_88:
[----:B-----5:R-:W-:Y:S01]  /*5550*/  FSETP.NEU.AND P3, PT, R35, RZ, PT ;  /* 0x000000ff2300720b */ /* 0x020fe20003f6d000 */
[----:B------:R-:W-:Y:S01]  /*5560*/  IMAD.SHL.U32 R80, R64, 0x2, RZ ;  /* 0x0000000240507824 */ /* 0x000fe200078e00ff */
[----:B------:R-:W-:Y:S01]  /*5570*/  SEL R7, RZ, 0xffffffff, P2 ;  /* 0xffffffffff077807 */ /* 0x000fe20001000000 */
[----:B------:R-:W-:Y:S01]  /*5580*/  BSSY B1, `(.L_x_89) ;  /* 0x0000036000017945 */ /* 0x000fe20003800000 */
[----:B------:R-:W-:Y:S01]  /*5590*/  @P1 LOP3.LUT P2, RZ, R59, 0xff, RZ, 0xc0, !PT ;  /* 0x000000ff3bff1812 */ /* 0x000fe2000784c0ff */
[----:B------:R-:W-:Y:S01]  /*55a0*/  VIADD R78, R80, UR48 ;  /* 0x00000030504e7c36 */ /* 0x000fe20008000000 */
[----:B------:R-:W-:Y:S01]  /*55b0*/  @P1 SEL R2, RZ, 0xffffffff, P3 ;  /* 0xffffffffff021807 */ /* 0x000fe20001800000 */
[----:B------:R-:W-:Y:S01]  /*55c0*/  IMAD.MOV.U32 R81, RZ, RZ, 0x1 ;  /* 0x00000001ff517424 */ /* 0x000fe200078e00ff */
[----:B------:R-:W-:Y:S01]  /*55d0*/  LOP3.LUT R70, R70, 0x1, RZ, 0x3c, !PT ;  /* 0x0000000146467812 */ /* 0x000fe200078e3cff */
[----:B------:R-:W-:Y:S01]  /*55e0*/  IMAD.MOV.U32 R39, RZ, RZ, RZ ;  /* 0x000000ffff277224 */ /* 0x000fe200078e00ff */
[----:B------:R-:W-:Y:S02]  /*55f0*/  @P0 SEL R2, R7, R2, !P2 ;  /* 0x0000000207020207 */ /* 0x000fe40005000000 */
[----:B------:R-:W-:Y:S02]  /*5600*/  CS2R R50, SRZ ;  /* 0x0000000000327805 */ /* 0x000fe4000001ff00 */
[----:B------:R-:W-:Y:S02]  /*5610*/  LEA R79, R30, UR48, 0x3 ;  /* 0x000000301e4f7c11 */ /* 0x000fe4000f8e18ff */
[----:B------:R-:W-:Y:S02]  /*5620*/  CS2R R48, SRZ ;  /* 0x0000000000307805 */ /* 0x000fe4000001ff00 */
[----:B------:R-:W-:Y:S02]  /*5630*/  @P1 LOP3.LUT R2, R2, 0x1, RZ, 0xc0, !PT ;  /* 0x0000000102021812 */ /* 0x000fe400078ec0ff */
[----:B------:R-:W-:Y:S02]  /*5640*/  CS2R R42, SRZ ;  /* 0x00000000002a7805 */ /* 0x000fe4000001ff00 */
[----:B------:R-:W-:Y:S02]  /*5650*/  SHF.L.U32 R0, R69, 0x1f, RZ ;  /* 0x0000001f45007819 */ /* 0x000fe400000006ff */
[----:B------:R-:W-:Y:S02]  /*5660*/  CS2R R40, SRZ ;  /* 0x0000000000287805 */ /* 0x000fe4000001ff00 */
[----:B------:R-:W-:Y:S01]  /*5670*/  ISETP.NE.U32.OR P5, PT, R2, 0x1, !P1 ;  /* 0x000000010200780c */ /* 0x000fe20004fa5470 */
[----:B------:R-:W-:Y:S01]  /*5680*/  IMAD.IADD R77, R71, 0x1, R78 ;  /* 0x00000001474d7824 */ /* 0x000fe200078e024e */
[----:B------:R-:W-:Y:S02]  /*5690*/  PLOP3.LUT P2, PT, PT, PT, UP1, 0x80, 0x8 ;  /* 0x000000000008781c */ /* 0x000fe40003f4f018 */
[----:B------:R-:W-:Y:S02]  /*56a0*/  LEA.HI R5, R30, R30, RZ, 0x1 ;  /* 0x0000001e1e057211 */ /* 0x000fe400078f08ff */
[----:B------:R-:W-:Y:S02]  /*56b0*/  LOP3.LUT P4, R74, R59, 0xff, RZ, 0xc0, !PT ;  /* 0x000000ff3b4a7812 */ /* 0x000fe4000788c0ff */
[----:B------:R-:W-:Y:S01]  /*56c0*/  SEL R2, RZ, 0xffffffff, P3 ;  /* 0xffffffffff027807 */ /* 0x000fe20001800000 */
[C---:B------:R-:W-:Y:S01]  /*56d0*/  IMAD.SHL.U32 R3, R5.reuse, 0x40, RZ ;  /* 0x0000004005037824 */ /* 0x040fe200078e00ff */
[----:B------:R-:W-:Y:S02]  /*56e0*/  LOP3.LUT R5, R5, 0xffe, RZ, 0xc0, !PT ;  /* 0x00000ffe05057812 */ /* 0x000fe400078ec0ff */
[----:B------:R-:W-:Y:S02]  /*56f0*/  P2R R76, PR, RZ, 0x20 ;  /* 0x00000020ff4c7803 */ /* 0x000fe40000000000 */
[----:B------:R-:W-:Y:S01]  /*5700*/  @P5 SHF.L.U32 R4, R70, 0x1f, RZ ;  /* 0x0000001f46045819 */ /* 0x000fe200000006ff */
[----:B------:R-:W-:Y:S01]  /*5710*/  IMAD.IADD R34, R30, 0x1, -R5 ;  /* 0x000000011e227824 */ /* 0x000fe200078e0a05 */
[----:B------:R-:W-:Y:S02]  /*5720*/  @P2 SEL R2, R7, R2, !P4 ;  /* 0x0000000207022207 */ /* 0x000fe40006000000 */
[----:B------:R-:W1:Y:S01]  /*5730*/  @P5 SYNCS.PHASECHK.TRANS64.TRYWAIT P1, [UR48+0x30], R4 ;  /* 0x00003004ff0055a7 */ /* 0x000e620008021130 */
[----:B------:R-:W-:Y:S02]  /*5740*/  LOP3.LUT R3, R3, 0xffffff80, RZ, 0xc0, !PT ;  /* 0xffffff8003037812 */ /* 0x000fe400078ec0ff */
[----:B------:R-:W-:Y:S03]  /*5750*/  LOP3.LUT R2, R2, 0x1, RZ, 0xc0, !PT ;  /* 0x0000000102027812 */ /* 0x000fe600078ec0ff */
[----:B------:R-:W-:Y:S01]  /*5760*/  IMAD.IADD R3, R32, 0x1, R3 ;  /* 0x0000000120037824 */ /* 0x000fe200078e0203 */
[----:B------:R-:W-:Y:S03]  /*5770*/  ISETP.NE.U32.AND P2, PT, R2, 0x1, PT ;  /* 0x000000010200780c */ /* 0x000fe60003f45070 */
[----:B------:R-:W-:Y:S01]  /*5780*/  IMAD R34, R34, 0x100000, R3 ;  /* 0x0010000022227824 */ /* 0x000fe200078e0203 */
[----:B------:R-:W-:Y:S01]  /*5790*/  P2R R82, PR, RZ, 0x4 ;  /* 0x00000004ff527803 */ /* 0x000fe20000000000 */
[----:B------:R3:W4:Y:S01]  /*57a0*/  SYNCS.PHASECHK.TRANS64.TRYWAIT P0, [R79+URZ+0xa0], R0 ;  /* 0x0000a0004f0075a7 */ /* 0x00072200080011ff */
[----:B-1----:R-:W-:Y:S01]  /*57b0*/  @P5 SEL R81, RZ, 0x1, !P1 ;  /* 0x00000001ff515807 */ /* 0x002fe20004800000 */
[----:B---3--:R-:W-:Y:S06]  /*57c0*/  @!P5 BRA `(.L_x_90) ;  /* 0x000000000044d947 */ /* 0x008fec0003800000 */
[----:B------:R-:W-:Y:S01]  /*57d0*/  IMAD.MOV.U32 R50, RZ, RZ, RZ ;  /* 0x000000ffff327224 */ /* 0x000fe200078e00ff */
[----:B------:R-:W-:Y:S01]  /*57e0*/  ISETP.NE.AND P1, PT, R81, RZ, PT ;  /* 0x000000ff5100720c */ /* 0x000fe20003f25270 */
[----:B------:R-:W-:Y:S01]  /*57f0*/  BSSY B0, `(.L_x_91) ;  /* 0x0000008000007945 */ /* 0x000fe20003800000 */
[----:B------:R-:W-:Y:S02]  /*5800*/  CS2R R42, SRZ ;  /* 0x00000000002a7805 */ /* 0x000fe4000001ff00 */
[----:B------:R-:W-:Y:S02]  /*5810*/  CS2R R40, SRZ ;  /* 0x0000000000287805 */ /* 0x000fe4000001ff00 */
[----:B------:R-:W-:Y:S07]  /*5820*/  CS2R R48, SRZ ;  /* 0x0000000000307805 */ /* 0x000fee000001ff00 */
[----:B------:R-:W-:Y:S05]  /*5830*/  @P1 BRA `(.L_x_92) ;  /* 0x00000000000c1947 */ /* 0x000fea0003800000 */
[----:B------:R-:W-:Y:S04]  /*5840*/  SHF.L.U32 R3, R70, 0x1f, RZ ;  /* 0x0000001f46037819 */ /* 0x000fe800000006ff */
[----:B------:R-:W1:Y:S02]  /*5850*/  SYNCS.PHASECHK.TRANS64.TRYWAIT P1, [UR48+0x30], R3 ;  /* 0x00003003ff0075a7 */ /* 0x000e640008021130 */
[----:B-1----:R-:W-:Y:S05]  /*5860*/  @!P1 BRA `(.L_x_93) ;  /* 0x0000002c00849947 */ /* 0x002fea0003800000 */
.L_x_92:
[----:B------:R-:W-:Y:S05]  /*5870*/  BSYNC B0 ;  /* 0x0000000000007941 */ /* 0x000fea0003800000 */
.L_x_91:
[----:B------:R-:W-:Y:S01]  /*5880*/  ISETP.NE.AND P1, PT, R82, RZ, PT ;  /* 0x000000ff5200720c */ /* 0x000fe20003f25270 */
[----:B------:R-:W-:Y:S11]  /*5890*/  HFMA2 R39, -RZ, RZ, 0, 5.9604644775390625e-08 ;  /* 0x00000001ff277431 */ /* 0x000ff600000001ff */
[----:B------:R-:W-:Y:S01]  /*58a0*/  @!UPT UIADD3 URZ, UPT, UPT, URZ, URZ, URZ ;  /* 0x000000fffffff290 */ /* 0x000fe2000fffe0ff */
[----:B------:R-:W-:Y:S05]  /*58b0*/  @P1 WARPSYNC.ALL ;  /* 0x0000000000001948 */ /* 0x000fea0003800000 */
[----:B------:R3:W1:Y:S04]  /*58c0*/  @P1 LDSM.16.M88.4 R40, [R80+UR48+0x200] ;  /* 0x000200305028183b */ /* 0x0006680008000200 */
[----:B------:R3:W1:Y:S02]  /*58d0*/  @P1 LDSM.16.M88.4 R48, [R77+0x200] ;  /* 0x000200004d30183b */ /* 0x0006640000000200 */
.L_x_90:
[----:B------:R-:W-:Y:S05]  /*58e0*/  BSYNC B1 ;  /* 0x0000000000017941 */ /* 0x000fea0003800000 */
.L_x_89:
[----:B-1----:R-:W-:Y:S04]  /*58f0*/  SHF.R.U32.HI R2, RZ, 0x15, R34 ;  /* 0x00000015ff027819 */ /* 0x002fe80000011622 */
[----:B------:R-:W-:Y:S01]  /*5900*/  LOP3.LUT P1, RZ, R2, 0x3, R65, 0x48, !PT ;  /* 0x0000000302ff7812 */ /* 0x000fe20007824841 */
[----:B------:R-:W-:Y:S01]  /*5910*/  @!UPT UIADD3 URZ, UPT, UPT, URZ, URZ, URZ ;  /* 0x000000fffffff290 */ /* 0x000fe2000fffe0ff */
[----:B----4-:R-:W-:Y:S11]  /*5920*/  @P0 BRA `(.L_x_94) ;  /* 0x0000000000080947 */ /* 0x010ff60003800000 */
[----:B------:R-:W1:Y:S02]  /*5930*/  SYNCS.PHASECHK.TRANS64.TRYWAIT P0, [R79+URZ+0xa0], R0 ;  /* 0x0000a0004f0075a7 */ /* 0x000e6400080011ff */
[----:B-1----:R-:W-:Y:S05]  /*5940*/  @!P0 BRA `(.L_x_95) ;  /* 0x0000002c00648947 */ /* 0x002fea0003800000 */
.L_x_94:
[----:B------:R-:W-:Y:S05]  /*5950*/  @!P1 BRA `(.L_x_96) ;  /* 0x0000000000409947 */ /* 0x000fea0003800000 */
[----:B------:R-:W4:Y:S01]  /*5960*/  LDCU.64 UR8, c[0x4][0x70] ;  /* 0x01000e00ff0877ac */ /* 0x000f220008000a00 */
[----:B------:R-:W-:Y:S01]  /*5970*/  MOV R3, 0x0 ;  /* 0x0000000000037802 */ /* 0x000fe20000000f00 */
[----:B------:R-:W-:Y:S02]  /*5980*/  HFMA2 R12, -RZ, RZ, 0, 5.9604644775390625e-08 ;  /* 0x00000001ff0c7431 */ /* 0x000fe400000001ff */
[----:B------:R-:W-:Y:S02]  /*5990*/  IMAD.MOV.U32 R8, RZ, RZ, 0x192 ;  /* 0x00000192ff087424 */ /* 0x000fe400078e00ff */
[----:B------:R-:W-:Y:S01]  /*59a0*/  IMAD.MOV.U32 R13, RZ, RZ, RZ ;  /* 0x000000ffff0d7224 */ /* 0x000fe200078e00ff */
[----:B------:R-:W5:Y:S01]  /*59b0*/  LDCU.64 UR6, c[0x4][0x78] ;  /* 0x01000f00ff0677ac */ /* 0x000f620008000a00 */
[----:B------:R-:W1:Y:S01]  /*59c0*/  LDC.64 R2, c[0x4][R3] ;  /* 0x0100000003027b82 */ /* 0x000e620000000a00 */
[----:B------:R-:W2:Y:S01]  /*59d0*/  LDCU.64 UR4, c[0x4][0x10] ;  /* 0x01000200ff0477ac */ /* 0x000ea20008000a00 */
[----:B----4-:R-:W-:Y:S01]  /*59e0*/  MOV R5, UR9 ;  /* 0x0000000900057c02 */ /* 0x010fe20008000f00 */
[----:B------:R-:W-:Y:S01]  /*59f0*/  IMAD.U32 R4, RZ, RZ, UR8 ;  /* 0x00000008ff047e24 */ /* 0x000fe2000f8e00ff */
[----:B-----5:R-:W-:Y:S01]  /*5a00*/  MOV R7, UR7 ;  /* 0x0000000700077c02 */ /* 0x020fe20008000f00 */
[----:B------:R-:W-:Y:S01]  /*5a10*/  IMAD.U32 R6, RZ, RZ, UR6 ;  /* 0x00000006ff067e24 */ /* 0x000fe2000f8e00ff */
[----:B--2---:R-:W-:Y:S01]  /*5a20*/  MOV R11, UR5 ;  /* 0x00000005000b7c02 */ /* 0x004fe20008000f00 */
[----:B------:R-:W-:Y:S02]  /*5a30*/  IMAD.U32 R10, RZ, RZ, UR4 ;  /* 0x00000004ff0a7e24 */ /* 0x000fe4000f8e00ff */
[----:B------:R-:W-:Y:S07]  /*5a40*/  LEPC R20, `(.L_x_96) ;  /* 0x000000001014794e */ /* 0x000fee0000000000 */
[----:B-1-3--:R-:W-:Y:S05]  /*5a50*/  CALL.ABS.NOINC R2 ;  /* 0x0000000002007343 */ /* 0x00afea0003c00000 */
.L_x_96:
[----:B------:R-:W-:Y:S05]  /*5a60*/  WARPSYNC.ALL ;  /* 0x0000000000007948 */ /* 0x000fea0003800000 */
[----:B------:R-:W-:Y:S01]  /*5a70*/  R2UR UR4, R34 ;  /* 0x00000000220472ca */ /* 0x000fe200000e0000 */
[--C-:B------:R-:W-:Y:S01]  /*5a80*/  HADD2.F32 R20, -RZ, R40.reuse.H0_H0 ;  /* 0x20000028ff147230 */ /* 0x100fe20000004100 */
[----:B------:R-:W-:Y:S01]  /*5a90*/  ISETP.NE.AND P0, PT, R72, RZ, PT ;  /* 0x000000ff4800720c */ /* 0x000fe20003f05270 */
[----:B------:R-:W-:Y:S01]  /*5aa0*/  HADD2.F32 R21, -RZ, R40.H1_H1 ;  /* 0x30000028ff157230 */ /* 0x000fe20000004100 */
[----:B------:R-:W-:Y:S01]  /*5ab0*/  BSSY.RECONVERGENT B0, `(.L_x_97) ;  /* 0x000004c000007945 */ /* 0x000fe20003800200 */
[----:B------:R-:W-:Y:S02]  /*5ac0*/  HADD2.F32 R36, -RZ, R41.H1_H1 ;  /* 0x30000029ff247230 */ /* 0x000fe40000004100 */
[----:B------:R-:W-:Y:S02]  /*5ad0*/  HADD2.F32 R37, -RZ, R43.H0_H0 ;  /* 0x2000002bff257230 */ /* 0x000fe40000004100 */
[----:B------:R-:W-:Y:S04]  /*5ae0*/  HADD2.F32 R38, -RZ, R51.H1_H1 ;  /* 0x30000033ff267230 */ /* 0x000fe80000004100 */
[----:B------:R-:W1:Y:S02]  /*5af0*/  LDTM.16dp256bit.x4 R4, tmem[UR4] ;  /* 0x00000004000479ee */ /* 0x000e640008120000 */
[C---:B-12---:R-:W-:Y:S01]  /*5b00*/  FMUL R0, R33.reuse, R4 ;  /* 0x0000000421007220 */ /* 0x046fe20000400000 */
[C---:B------:R-:W-:Y:S01]  /*5b10*/  FMUL R2, R33.reuse, R5 ;  /* 0x0000000521027220 */ /* 0x040fe20000400000 */
[C---:B------:R-:W-:Y:S01]  /*5b20*/  FMUL R3, R33.reuse, R6 ;  /* 0x0000000621037220 */ /* 0x040fe20000400000 */
[----:B------:R-:W-:Y:S01]  /*5b30*/  FMUL R7, R33, R7 ;  /* 0x0000000721077220 */ /* 0x000fe20000400000 */
[C---:B------:R-:W-:Y:S01]  /*5b40*/  FFMA R0, R35.reuse, R20, R0 ;  /* 0x0000001423007223 */ /* 0x040fe20000000000 */
[----:B------:R-:W-:Y:S02]  /*5b50*/  HADD2.F32 R20, -RZ, R41.H0_H0 ;  /* 0x20000029ff147230 */ /* 0x000fe40000004100 */
[----:B------:R-:W-:Y:S01]  /*5b60*/  FFMA R2, R35, R21, R2 ;  /* 0x0000001523027223 */ /* 0x000fe20000000002 */
[--C-:B------:R-:W-:Y:S02]  /*5b70*/  HADD2.F32 R21, -RZ, R42.reuse.H0_H0 ;  /* 0x2000002aff157230 */ /* 0x100fe40000004100 */
[C---:B------:R-:W-:Y:S01]  /*5b80*/  FMUL R4, R33.reuse, R8 ;  /* 0x0000000821047220 */ /* 0x040fe20000400000 */
[----:B------:R-:W-:Y:S01]  /*5b90*/  FMUL R5, R33, R9 ;  /* 0x0000000921057220 */ /* 0x000fe20000400000 */
[C---:B------:R-:W-:Y:S01]  /*5ba0*/  FFMA R3, R35.reuse, R20, R3 ;  /* 0x0000001423037223 */ /* 0x040fe20000000003 */
[----:B------:R-:W-:Y:S01]  /*5bb0*/  HADD2.F32 R20, -RZ, R42.H1_H1 ;  /* 0x3000002aff147230 */ /* 0x000fe20000004100 */
[----:B------:R-:W-:Y:S01]  /*5bc0*/  F2FP.F16.F32.PACK_AB R44, R2, R0 ;  /* 0x00000000022c723e */ /* 0x000fe200000000ff */
[C---:B------:R-:W-:Y:S01]  /*5bd0*/  FFMA R7, R35.reuse, R36, R7 ;  /* 0x0000002423077223 */ /* 0x040fe20000000007 */
[----:B------:R-:W-:Y:S01]  /*5be0*/  FFMA R4, R35, R21, R4 ;  /* 0x0000001523047223 */ /* 0x000fe20000000004 */
[----:B------:R-:W-:Y:S01]  /*5bf0*/  FMUL R6, R33, R10 ;  /* 0x0000000a21067220 */ /* 0x000fe20000400000 */
[----:B------:R-:W-:Y:S02]  /*5c00*/  HADD2.F32 R36, -RZ, R43.H1_H1 ;  /* 0x3000002bff247230 */ /* 0x000fe40000004100 */
[----:B------:R-:W-:Y:S01]  /*5c10*/  FFMA R5, R35, R20, R5 ;  /* 0x0000001423057223 */ /* 0x000fe20000000005 */
[----:B------:R-:W-:Y:S01]  /*5c20*/  FMUL R11, R33, R11 ;  /* 0x0000000b210b7220 */ /* 0x000fe20000400000 */
[----:B------:R-:W-:Y:S01]  /*5c30*/  FFMA R6, R35, R37, R6 ;  /* 0x0000002523067223 */ /* 0x000fe20000000006 */
[--C-:B------:R-:W-:Y:S02]  /*5c40*/  HADD2.F32 R20, -RZ, R48.reuse.H0_H0 ;  /* 0x20000030ff147230 */ /* 0x100fe40000004100 */
[----:B------:R-:W-:Y:S01]  /*5c50*/  FMUL R8, R33, R12 ;  /* 0x0000000c21087220 */ /* 0x000fe20000400000 */
[----:B------:R-:W-:Y:S01]  /*5c60*/  FFMA R11, R35, R36, R11 ;  /* 0x00000024230b7223 */ /* 0x000fe2000000000b */
[----:B------:R-:W-:Y:S02]  /*5c70*/  HADD2.F32 R36, -RZ, R48.H1_H1 ;  /* 0x30000030ff247230 */ /* 0x000fe40000004100 */
[C---:B------:R-:W-:Y:S01]  /*5c80*/  FMUL R9, R33.reuse, R13 ;  /* 0x0000000d21097220 */ /* 0x040fe20000400000 */
[--C-:B------:R-:W-:Y:S02]  /*5c90*/  HADD2.F32 R21, -RZ, R49.reuse.H0_H0 ;  /* 0x20000031ff157230 */ /* 0x100fe40000004100 */
[----:B------:R-:W-:Y:S01]  /*5ca0*/  FMUL R10, R33, R14 ;  /* 0x0000000e210a7220 */ /* 0x000fe20000400000 */
[C---:B------:R-:W-:Y:S01]  /*5cb0*/  FFMA R8, R35.reuse, R20, R8 ;  /* 0x0000001423087223 */ /* 0x040fe20000000008 */
[C---:B------:R-:W-:Y:S01]  /*5cc0*/  FFMA R9, R35.reuse, R36, R9 ;  /* 0x0000002423097223 */ /* 0x040fe20000000009 */
[----:B------:R-:W-:Y:S02]  /*5cd0*/  HADD2.F32 R20, -RZ, R49.H1_H1 ;  /* 0x30000031ff147230 */ /* 0x000fe40000004100 */
[----:B------:R-:W-:Y:S01]  /*5ce0*/  FFMA R10, R35, R21, R10 ;  /* 0x00000015230a7223 */ /* 0x000fe2000000000a */
[C---:B------:R-:W-:Y:S01]  /*5cf0*/  FMUL R15, R33.reuse, R15 ;  /* 0x0000000f210f7220 */ /* 0x040fe20000400000 */
[--C-:B------:R-:W-:Y:S02]  /*5d00*/  HADD2.F32 R21, -RZ, R50.reuse.H0_H0 ;  /* 0x20000032ff157230 */ /* 0x100fe40000004100 */
[C---:B------:R-:W-:Y:S01]  /*5d10*/  FMUL R12, R33.reuse, R16 ;  /* 0x00000010210c7220 */ /* 0x040fe20000400000 */
[----:B------:R-:W-:Y:S02]  /*5d20*/  HADD2.F32 R36, -RZ, R50.H1_H1 ;  /* 0x30000032ff247230 */ /* 0x000fe40000004100 */
[C---:B------:R-:W-:Y:S01]  /*5d30*/  FMUL R13, R33.reuse, R17 ;  /* 0x00000011210d7220 */ /* 0x040fe20000400000 */
[----:B------:R-:W-:Y:S02]  /*5d40*/  HADD2.F32 R37, -RZ, R51.H0_H0 ;  /* 0x20000033ff257230 */ /* 0x000fe40000004100 */
[----:B------:R-:W-:Y:S01]  /*5d50*/  FMUL R14, R33, R18 ;  /* 0x00000012210e7220 */ /* 0x000fe20000400000 */
[----:B------:R-:W-:Y:S01]  /*5d60*/  FFMA R15, R35, R20, R15 ;  /* 0x00000014230f7223 */ /* 0x000fe2000000000f */
[----:B------:R-:W-:Y:S01]  /*5d70*/  FMUL R19, R33, R19 ;  /* 0x0000001321137220 */ /* 0x000fe20000400000 */
[C---:B------:R-:W-:Y:S01]  /*5d80*/  FFMA R12, R35.reuse, R21, R12 ;  /* 0x00000015230c7223 */ /* 0x040fe2000000000c */
[C---:B------:R-:W-:Y:S01]  /*5d90*/  FFMA R13, R35.reuse, R36, R13 ;  /* 0x00000024230d7223 */ /* 0x040fe2000000000d */
[C---:B------:R-:W-:Y:S01]  /*5da0*/  FFMA R14, R35.reuse, R37, R14 ;  /* 0x00000025230e7223 */ /* 0x040fe2000000000e */
[----:B------:R-:W-:Y:S01]  /*5db0*/  FFMA R19, R35, R38, R19 ;  /* 0x0000002623137223 */ /* 0x000fe20000000013 */
[----:B------:R-:W-:Y:S02]  /*5dc0*/  F2FP.F16.F32.PACK_AB R45, R7, R3 ;  /* 0x00000003072d723e */ /* 0x000fe400000000ff */
[----:B------:R-:W-:Y:S02]  /*5dd0*/  F2FP.F16.F32.PACK_AB R46, R5, R4 ;  /* 0x00000004052e723e */ /* 0x000fe400000000ff */
[----:B------:R-:W-:Y:S02]  /*5de0*/  F2FP.F16.F32.PACK_AB R47, R11, R6 ;  /* 0x000000060b2f723e */ /* 0x000fe400000000ff */
[----:B------:R-:W-:Y:S02]  /*5df0*/  F2FP.F16.F32.PACK_AB R84, R9, R8 ;  /* 0x000000080954723e */ /* 0x000fe400000000ff */
[----:B------:R-:W-:Y:S01]  /*5e00*/  F2FP.F16.F32.PACK_AB R85, R15, R10 ;  /* 0x0000000a0f55723e */ /* 0x000fe200000000ff */
[----:B------:R1:W-:Y:S01]  /*5e10*/  STSM.16.M88.4 [R78+0x200], R44 ;  /* 0x0002002c4e007844 */ /* 0x0003e20000000200 */
[----:B------:R-:W-:Y:S02]  /*5e20*/  F2FP.F16.F32.PACK_AB R86, R13, R12 ;  /* 0x0000000c0d56723e */ /* 0x000fe400000000ff */
[----:B------:R-:W-:Y:S05]  /*5e30*/  F2FP.F16.F32.PACK_AB R87, R19, R14 ;  /* 0x0000000e1357723e */ /* 0x000fea00000000ff */
[----:B------:R1:W-:Y:S01]  /*5e40*/  STSM.16.M88.4 [R77+0x200], R84 ;  /* 0x000200544d007844 */ /* 0x0003e20000000200 */
[----:B------:R-:W-:Y:S01]  /*5e50*/  @!PT LDS RZ, [RZ] ;  /* 0x00000000fffff984 */ /* 0x000fe20000000800 */
[----:B------:R-:W-:Y:S01]  /*5e60*/  @!PT LDS RZ, [RZ] ;  /* 0x00000000fffff984 */ /* 0x000fe20000000800 */
[----:B------:R-:W-:Y:S01]  /*5e70*/  @!PT LDS RZ, [RZ] ;  /* 0x00000000fffff984 */ /* 0x000fe20000000800 */
[----:B------:R-:W-:Y:S01]  /*5e80*/  @!PT LDS RZ, [RZ] ;  /* 0x00000000fffff984 */ /* 0x000fe20000000800 */
[----:B------:R2:W-:Y:S07]  /*5e90*/  MEMBAR.ALL.CTA ;  /* 0x0000000000007992 */ /* 0x0005ee0000008000 */
[----:B--2---:R-:W2:Y:S02]  /*5ea0*/  FENCE.VIEW.ASYNC.S ;  /* 0x00000000000073c6 */ /* 0x004ea40000000000 */
[----:B--2---:R-:W-:Y:S06]  /*5eb0*/  BAR.SYNC.DEFER_BLOCKING 0x1, 0x80 ;  /* 0x0042000000007b1d */ /* 0x004fec0000010000 */
[----:B------:R-:W-:Y:S05]  /*5ec0*/  @P0 BRA `(.L_x_98) ;  /* 0x0000000000280947 */ /* 0x000fea0003800000 */
[----:B------:R-:W-:Y:S02]  /*5ed0*/  UIADD3 UR4, UPT, UPT, UR48, 0x200, URZ ;  /* 0x0000020030047890 */ /* 0x000fe4000fffe0ff */
[----:B------:R-:W-:Y:S01]  /*5ee0*/  UIADD3 UR6, UP0, UPT, UR52, 0x680, URZ ;  /* 0x0000068034067890 */ /* 0x000fe2000ff1e0ff */
[----:B------:R-:W-:Y:S03]  /*5ef0*/  UMOV UR43, UR36 ;  /* 0x00000024002b7c82 */ /* 0x000fe60008000000 */
[----:B------:R-:W-:Y:S01]  /*5f00*/  MOV R66, UR4 ;  /* 0x0000000400427c02 */ /* 0x000fe20008000f00 */
[----:B------:R-:W-:Y:S03]  /*5f10*/  UIADD3.X UR7, UPT, UPT, URZ, UR53, URZ, UP0, !UPT ;  /* 0x00000035ff077290 */ /* 0x000fe600087fe4ff */
[----:B------:R-:W-:Y:S11]  /*5f20*/  R2UR UR40, R66 ;  /* 0x00000000422872ca */ /* 0x000ff600000e0000 */
[----:B------:R-:W-:Y:S02]  /*5f30*/  @!UPT UIADD3 URZ, UPT, UPT, URZ, URZ, URZ ;  /* 0x000000fffffff290 */ /* 0x000fe4000fffe0ff */
[----:B------:R2:W-:Y:S01]  /*5f40*/  UTMASTG.3D [UR40], [UR6] ;  /* 0x00000028060073b5 */ /* 0x0005e20008010000 */
[----:B------:R0:W-:Y:S01]  /*5f50*/  UTMACMDFLUSH ;  /* 0x00000000000079b7 */ /* 0x0001e20000000000 */
[----:B--2---:R-:W-:Y:S04]  /*5f60*/  DEPBAR.LE SB0, 0x1 ;  /* 0x000080400000791a */ /* 0x004fe80000000000 */
.L_x_98:
[----:B------:R-:W-:Y:S05]  /*5f70*/  BSYNC.RECONVERGENT B0 ;  /* 0x0000000000007941 */ /* 0x000fea0003800200 */
.L_x_97:
[----:B------:R-:W-:Y:S01]  /*5f80*/  BAR.SYNC.DEFER_BLOCKING 0x1, 0x80 ;  /* 0x0042000000007b1d */ /* 0x000fe20000010000 */
[----:B------:R-:W-:Y:S01]  /*5f90*/  ISETP.NE.AND P1, PT, R76, RZ, PT ;  /* 0x000000ff4c00720c */ /* 0x000fe20003f25270 */
[----:B------:R-:W-:Y:S01]  /*5fa0*/  UISETP.NE.AND UP0, UPT, UR49, URZ, UPT ;  /* 0x000000ff3100728c */ /* 0x000fe2000bf05270 */
[----:B------:R-:W-:Y:S11]  /*5fb0*/  LEA R3, R39, UR48, 0x3 ;  /* 0x0000003027037c11 */ /* 0x000ff6000f8e18ff */
[----:B------:R-:W-:Y:S01]  /*5fc0*/  @P1 SHF.L.U32 R2, R70, 0x1f, RZ ;  /* 0x0000001f46021819 */ /* 0x000fe200000006ff */
[----:B------:R-:W-:Y:S06]  /*5fd0*/  BRA.U !UP0, `(.L_x_99) ;  /* 0x0000000108247547 */ /* 0x000fec000b800000 */
[----:B------:R-:W-:Y:S01]  /*5fe0*/  IMAD.U32 R5, RZ, RZ, UR51 ;  /* 0x00000033ff057e24 */ /* 0x000fe2000f8e00ff */
[----:B------:R-:W-:Y:S01]  /*5ff0*/  MOV R0, UR37 ;  /* 0x0000002500007c02 */ /* 0x000fe20008000f00 */
[----:B------:R-:W-:Y:S03]  /*6000*/  UIADD3 UR51, UPT, UPT, UR51, 0x1, URZ ;  /* 0x0000000133337890 */ /* 0x000fe6000fffe0ff */
[----:B------:R-:W-:Y:S01]  /*6010*/  @P1 LEA R5, R5, UR48, 0x3 ;  /* 0x0000003005051c11 */ /* 0x000fe2000f8e18ff */
[----:B------:R-:W-:Y:S04]  /*6020*/  UISETP.NE.AND UP0, UPT, UR51, 0x4, UPT ;  /* 0x000000043300788c */ /* 0x000fe8000bf05270 */
[----:B------:R-:W-:Y:S01]  /*6030*/  @P1 VIADD R5, R5, 0x50 ;  /* 0x0000005005051836 */ /* 0x000fe20000000000 */
[----:B------:R-:W-:Y:S04]  /*6040*/  USEL UR51, UR51, URZ, UP0 ;  /* 0x000000ff33337287 */ /* 0x000fe80008000000 */
[----:B------:R-:W-:Y:S04]  /*6050*/  @P1 PRMT R0, R0, 0x654, R5 ;  /* 0x0000065400001816 */ /* 0x000fe80000000005 */
[----:B------:R2:W-:Y:S04]  /*6060*/  @P1 SYNCS.ARRIVE.TRANS64.RED.A1T0 RZ, [R0+URZ], RZ ;  /* 0x000000ff00ff19a7 */ /* 0x0005e800081004ff */
.L_x_99:
[----:B------:R-:W4:Y:S01]  /*6070*/  @P1 SYNCS.PHASECHK.TRANS64.TRYWAIT P0, [R3+URZ+0x30], R2 ;  /* 0x00003002030015a7 */ /* 0x000f2200080011ff */
[----:B------:R-:W-:Y:S01]  /*6080*/  BSSY B1, `(.L_x_100) ;  /* 0x0000013000017945 */ /* 0x000fe20003800000 */
[----:B----4-:R-:W-:Y:S03]  /*6090*/  @P1 SEL R81, RZ, 0x1, !P0 ;  /* 0x00000001ff511807 */ /* 0x010fe60004000000 */
[----:B------:R-:W-:Y:S05]  /*60a0*/  @!P1 BRA `(.L_x_101) ;  /* 0x0000000000409947 */ /* 0x000fea0003800000 */
[----:B------:R-:W-:Y:S01]  /*60b0*/  ISETP.NE.AND P1, PT, R82, RZ, PT ;  /* 0x000000ff5200720c */ /* 0x000fe20003f25270 */
[----:B------:R-:W-:Y:S01]  /*60c0*/  BSSY B0, `(.L_x_102) ;  /* 0x0000009000007945 */ /* 0x000fe20003800000 */
[----:B------:R-:W-:Y:S11]  /*60d0*/  ISETP.NE.AND P0, PT, R81, RZ, PT ;  /* 0x000000ff5100720c */ /* 0x000ff60003f05270 */
[----:B------:R-:W-:Y:S05]  /*60e0*/  @P1 IMAD R4, R39, 0x1000, R80 ;  /* 0x0000100027041824 */ /* 0x000fea00078e0250 */
[----:B------:R-:W-:Y:S05]  /*60f0*/  @P1 IADD3 R2, PT, PT, R4, UR48, RZ ;  /* 0x0000003004021c10 */ /* 0x000fea000fffe0ff */
[----:B------:R-:W-:Y:S01]  /*6100*/  @P1 IMAD.IADD R2, R71, 0x1, R2 ;  /* 0x0000000147021824 */ /* 0x000fe200078e0202 */
[----:B------:R-:W-:Y:S06]  /*6110*/  @P0 BRA `(.L_x_103) ;  /* 0x00000000000c0947 */ /* 0x000fec0003800000 */
[----:B--2---:R-:W-:Y:S04]  /*6120*/  SHF.L.U32 R0, R70, 0x1f, RZ ;  /* 0x0000001f46007819 */ /* 0x004fe800000006ff */
[----:B------:R-:W2:Y:S02]  /*6130*/  SYNCS.PHASECHK.TRANS64.TRYWAIT P0, [R3+URZ+0x30], R0 ;  /* 0x00003000030075a7 */ /* 0x000ea400080011ff */
[----:B--2---:R-:W-:Y:S05]  /*6140*/  @!P0 BRA `(.L_x_104) ;  /* 0x0000002400788947 */ /* 0x004fea0003800000 */
.L_x_103:
[----:B------:R-:W-:Y:S05]  /*6150*/  BSYNC B0 ;  /* 0x0000000000007941 */ /* 0x000fea0003800000 */
.L_x_102:
[----:B------:R-:W-:Y:S02]  /*6160*/  ISETP.NE.AND P0, PT, R82, RZ, PT ;  /* 0x000000ff5200720c */ /* 0x000fe40003f05270 */
[----:B------:R-:W-:Y:S11]  /*6170*/  IADD3 R39, PT, PT, R39, 0x1, RZ ;  /* 0x0000000127277810 */ /* 0x000ff60007ffe0ff */
[----:B------:R-:W-:Y:S05]  /*6180*/  @P0 WARPSYNC.ALL ;  /* 0x0000000000000948 */ /* 0x000fea0003800000 */
[----:B------:R4:W1:Y:S04]  /*6190*/  @P0 LDSM.16.M88.4 R40, [R4+UR48+0x200] ;  /* 0x000200300428083b */ /* 0x0008680008000200 */
[----:B------:R4:W1:Y:S02]  /*61a0*/  @P0 LDSM.16.M88.4 R48, [R2+0x200] ;  /* 0x000200000230083b */ /* 0x0008640000000200 */
.L_x_101:
[----:B------:R-:W-:Y:S05]  /*61b0*/  BSYNC B1 ;  /* 0x0000000000017941 */ /* 0x000fea0003800000 */
.L_x_100:
[----:B--2---:R-:W-:Y:S05]  /*61c0*/  VIADD R0, R34, 0x20 ;  /* 0x0000002022007836 */ /* 0x004fea0000000000 */
[----:B------:R-:W-:Y:S04]  /*61d0*/  SHF.R.U32.HI R0, RZ, 0x15, R0 ;  /* 0x00000015ff007819 */ /* 0x000fe80000011600 */
[----:B------:R-:W-:Y:S11]  /*61e0*/  LOP3.LUT P0, RZ, R0, 0x3, R65, 0x48, !PT ;  /* 0x0000000300ff7812 */ /* 0x000ff60007804841 */
[----:B------:R-:W-:Y:S02]  /*61f0*/  @!UPT UIADD3 URZ, UPT, UPT, URZ, URZ, URZ ;  /* 0x000000fffffff290 */ /* 0x000fe4000fffe0ff */
[----:B------:R-:W-:Y:S05]  /*6200*/  @!P0 BRA `(.L_x_105) ;  /* 0x0000000000408947 */ /* 0x000fea0003800000 */
[----:B------:R-:W2:Y:S01]  /*6210*/  LDCU.64 UR8, c[0x4][0x70] ;  /* 0x01000e00ff0877ac */ /* 0x000ea20008000a00 */
[----:B------:R-:W-:Y:S01]  /*6220*/  MOV R3, 0x0 ;  /* 0x0000000000037802 */ /* 0x000fe20000000f00 */
[----:B------:R-:W-:Y:S02]  /*6230*/  HFMA2 R12, -RZ, RZ, 0, 5.9604644775390625e-08 ;  /* 0x00000001ff0c7431 */ /* 0x000fe400000001ff */
[----:B------:R-:W-:Y:S02]  /*6240*/  IMAD.MOV.U32 R8, RZ, RZ, 0x192 ;  /* 0x00000192ff087424 */ /* 0x000fe400078e00ff */
[----:B------:R-:W-:Y:S01]  /*6250*/  IMAD.MOV.U32 R13, RZ, RZ, RZ ;  /* 0x000000ffff0d7224 */ /* 0x000fe200078e00ff */
[----:B------:R-:W5:Y:S01]  /*6260*/  LDCU.64 UR6, c[0x4][0x78] ;  /* 0x01000f00ff0677ac */ /* 0x000f620008000a00 */
[----:B----4-:R-:W4:Y:S01]  /*6270*/  LDC.64 R2, c[0x4][R3] ;  /* 0x0100000003027b82 */ /* 0x010f220000000a00 */
[----:B------:R-:W3:Y:S01]  /*6280*/  LDCU.64 UR4, c[0x4][0x10] ;  /* 0x01000200ff0477ac */ /* 0x000ee20008000a00 */
[----:B--2---:R-:W-:Y:S01]  /*6290*/  MOV R5, UR9 ;  /* 0x0000000900057c02 */ /* 0x004fe20008000f00 */
[----:B------:R-:W-:Y:S01]  /*62a0*/  IMAD.U32 R4, RZ, RZ, UR8 ;  /* 0x00000008ff047e24 */ /* 0x000fe2000f8e00ff */
[----:B-----5:R-:W-:Y:S01]  /*62b0*/  MOV R7, UR7 ;  /* 0x0000000700077c02 */ /* 0x020fe20008000f00 */
[----:B------:R-:W-:Y:S01]  /*62c0*/  IMAD.U32 R6, RZ, RZ, UR6 ;  /* 0x00000006ff067e24 */ /* 0x000fe2000f8e00ff */
[----:B---3--:R-:W-:Y:S01]  /*62d0*/  MOV R11, UR5 ;  /* 0x00000005000b7c02 */ /* 0x008fe20008000f00 */
[----:B------:R-:W-:Y:S02]  /*62e0*/  IMAD.U32 R10, RZ, RZ, UR4 ;  /* 0x00000004ff0a7e24 */ /* 0x000fe4000f8e00ff */
[----:B------:R-:W-:Y:S07]  /*62f0*/  LEPC R20, `(.L_x_105) ;  /* 0x000000001014794e */ /* 0x000fee0000000000 */
[----:B-1--4-:R-:W-:Y:S05]  /*6300*/  CALL.ABS.NOINC R2 ;  /* 0x0000000002007343 */ /* 0x012fea0003c00000 */
.L_x_105:
[----:B------:R-:W-:Y:S01]  /*6310*/  ISETP.NE.AND P6, PT, R76, RZ, PT ;  /* 0x000000ff4c00720c */ /* 0x000fe20003fc5270 */
[----:B------:R-:W-:Y:S05]  /*6320*/  WARPSYNC.ALL ;  /* 0x0000000000007948 */ /* 0x000fea0003800000 */
[----:B------:R-:W-:Y:S01]  /*6330*/  R2UR UR4, R34 ;  /* 0x00000000220472ca */ /* 0x000fe200000e0000 */
[--C-:B-1----:R-:W-:Y:S01]  /*6340*/  HADD2.F32 R20, -RZ, R40.reuse.H0_H0 ;  /* 0x20000028ff147230 */ /* 0x102fe20000004100 */
[----:B------:R-:W-:Y:S01]  /*6350*/  ISETP.NE.AND P0, PT, R72, RZ, PT ;  /* 0x000000ff4800720c */ /* 0x000fe20003f05270 */
[----:B------:R-:W-:Y:S01]  /*6360*/  HADD2.F32 R21, -RZ, R40.H1_H1 ;  /* 0x30000028ff157230 */ /* 0x000fe20000004100 */
[----:B------:R-:W-:Y:S01]  /*6370*/  MOV R38, UR51 ;  /* 0x0000003300267c02 */ /* 0x000fe20008000f00 */
[--C-:B------:R-:W-:Y:S01]  /*6380*/  HADD2.F32 R36, -RZ, R41.reuse.H1_H1 ;  /* 0x30000029ff247230 */ /* 0x100fe20000004100 */
[----:B------:R-:W-:Y:S01]  /*6390*/  MOV R83, UR37 ;  /* 0x0000002500537c02 */ /* 0x000fe20008000f00 */
[----:B------:R-:W-:Y:S01]  /*63a0*/  HADD2.F32 R37, -RZ, R48.H0_H0 ;  /* 0x20000030ff257230 */ /* 0x000fe20000004100 */
[----:B------:R-:W-:Y:S01]  /*63b0*/  @P6 LEA R38, R38, UR48, 0x3 ;  /* 0x0000003026266c11 */ /* 0x000fe2000f8e18ff */
[----:B------:R-:W-:Y:S01]  /*63c0*/  BSSY.RECONVERGENT B0, `(.L_x_106) ;  /* 0x000004d000007945 */ /* 0x000fe20003800200 */
[----:B------:R-:W-:Y:S02]  /*63d0*/  @P6 SHF.L.U32 R88, R70, 0x1f, RZ ;  /* 0x0000001f46586819 */ /* 0x000fe400000006ff */
[----:B------:R-:W-:Y:S01]  /*63e0*/  @P6 IADD3 R38, PT, PT, R38, 0x50, RZ ;  /* 0x0000005026266810 */ /* 0x000fe20007ffe0ff */
[----:B----4-:R-:W1:Y:S03]  /*63f0*/  LDTM.16dp256bit.x4 R4, tmem[UR4+0x20] ;  /* 0x00002004000479ee */ /* 0x010e660008120000 */
[----:B------:R-:W-:Y:S02]  /*6400*/  @P6 PRMT R38, R83, 0x654, R38 ;  /* 0x0000065453266816 */ /* 0x000fe40000000026 */
[----:B------:R-:W-:Y:S01]  /*6410*/  LEA R83, R39, UR48, 0x3 ;  /* 0x0000003027537c11 */ /* 0x000fe2000f8e18ff */
[C---:B-1----:R-:W-:Y:S01]  /*6420*/  FMUL R0, R33.reuse, R4 ;  /* 0x0000000421007220 */ /* 0x042fe20000400000 */
[C---:B------:R-:W-:Y:S01]  /*6430*/  FMUL R2, R33.reuse, R5 ;  /* 0x0000000521027220 */ /* 0x040fe20000400000 */
[C---:B------:R-:W-:Y:S01]  /*6440*/  FMUL R3, R33.reuse, R6 ;  /* 0x0000000621037220 */ /* 0x040fe20000400000 */
[----:B------:R-:W-:Y:S01]  /*6450*/  FMUL R7, R33, R7 ;  /* 0x0000000721077220 */ /* 0x000fe20000400000 */
[C---:B------:R-:W-:Y:S01]  /*6460*/  FFMA R0, R35.reuse, R20, R0 ;  /* 0x0000001423007223 */ /* 0x040fe20000000000 */
[----:B------:R-:W-:Y:S02]  /*6470*/  HADD2.F32 R20, -RZ, R41.H0_H0 ;  /* 0x20000029ff147230 */ /* 0x000fe40000004100 */
[----:B------:R-:W-:Y:S01]  /*6480*/  FFMA R2, R35, R21, R2 ;  /* 0x0000001523027223 */ /* 0x000fe20000000002 */
[C---:B------:R-:W-:Y:S01]  /*6490*/  FMUL R4, R33.reuse, R8 ;  /* 0x0000000821047220 */ /* 0x040fe20000400000 */
[----:B------:R-:W-:Y:S01]  /*64a0*/  FMUL R5, R33, R9 ;  /* 0x0000000921057220 */ /* 0x000fe20000400000 */
[--C-:B------:R-:W-:Y:S02]  /*64b0*/  HADD2.F32 R21, -RZ, R43.reuse.H0_H0 ;  /* 0x2000002bff157230 */ /* 0x100fe40000004100 */
[C---:B------:R-:W-:Y:S01]  /*64c0*/  FFMA R3, R35.reuse, R20, R3 ;  /* 0x0000001423037223 */ /* 0x040fe20000000003 */
[--C-:B------:R-:W-:Y:S01]  /*64d0*/  HADD2.F32 R20, -RZ, R42.reuse.H0_H0 ;  /* 0x2000002aff147230 */ /* 0x100fe20000004100 */
[----:B------:R-:W-:Y:S01]  /*64e0*/  F2FP.F16.F32.PACK_AB R44, R2, R0 ;  /* 0x00000000022c723e */ /* 0x000fe200000000ff */
[----:B------:R-:W-:Y:S01]  /*64f0*/  FFMA R7, R35, R36, R7 ;  /* 0x0000002423077223 */ /* 0x000fe20000000007 */
[----:B------:R-:W-:Y:S01]  /*6500*/  FMUL R6, R33, R10 ;  /* 0x0000000a21067220 */ /* 0x000fe20000400000 */
[----:B------:R-:W-:Y:S02]  /*6510*/  HADD2.F32 R36, -RZ, R43.H1_H1 ;  /* 0x3000002bff247230 */ /* 0x000fe40000004100 */
[----:B------:R-:W-:Y:S01]  /*6520*/  FFMA R4, R35, R20, R4 ;  /* 0x0000001423047223 */ /* 0x000fe20000000004 */
[----:B------:R-:W-:Y:S01]  /*6530*/  HADD2.F32 R20, -RZ, R42.H1_H1 ;  /* 0x3000002aff147230 */ /* 0x000fe20000004100 */
[----:B------:R-:W-:Y:S01]  /*6540*/  F2FP.F16.F32.PACK_AB R45, R7, R3 ;  /* 0x00000003072d723e */ /* 0x000fe200000000ff */
[C---:B------:R-:W-:Y:S01]  /*6550*/  FMUL R11, R33.reuse, R11 ;  /* 0x0000000b210b7220 */ /* 0x040fe20000400000 */
[C---:B------:R-:W-:Y:S01]  /*6560*/  FMUL R8, R33.reuse, R12 ;  /* 0x0000000c21087220 */ /* 0x040fe20000400000 */
[----:B------:R-:W-:Y:S01]  /*6570*/  FMUL R9, R33, R13 ;  /* 0x0000000d21097220 */ /* 0x000fe20000400000 */
[C---:B------:R-:W-:Y:S01]  /*6580*/  FFMA R5, R35.reuse, R20, R5 ;  /* 0x0000001423057223 */ /* 0x040fe20000000005 */
[----:B------:R-:W-:Y:S02]  /*6590*/  HADD2.F32 R20, -RZ, R48.H1_H1 ;  /* 0x30000030ff147230 */ /* 0x000fe40000004100 */
[C---:B------:R-:W-:Y:S01]  /*65a0*/  FFMA R6, R35.reuse, R21, R6 ;  /* 0x0000001523067223 */ /* 0x040fe20000000006 */
[C---:B------:R-:W-:Y:S01]  /*65b0*/  FFMA R11, R35.reuse, R36, R11 ;  /* 0x00000024230b7223 */ /* 0x040fe2000000000b */
[C---:B------:R-:W-:Y:S01]  /*65c0*/  FFMA R8, R35.reuse, R37, R8 ;  /* 0x0000002523087223 */ /* 0x040fe20000000008 */
[--C-:B------:R-:W-:Y:S02]  /*65d0*/  HADD2.F32 R21, -RZ, R49.reuse.H0_H0 ;  /* 0x20000031ff157230 */ /* 0x100fe40000004100 */
[----:B------:R-:W-:Y:S01]  /*65e0*/  FFMA R9, R35, R20, R9 ;  /* 0x0000001423097223 */ /* 0x000fe20000000009 */
[C---:B------:R-:W-:Y:S01]  /*65f0*/  FMUL R10, R33.reuse, R14 ;  /* 0x0000000e210a7220 */ /* 0x040fe20000400000 */
[----:B------:R-:W-:Y:S02]  /*6600*/  HADD2.F32 R20, -RZ, R49.H1_H1 ;  /* 0x30000031ff147230 */ /* 0x000fe40000004100 */
[C---:B------:R-:W-:Y:S01]  /*6610*/  FMUL R15, R33.reuse, R15 ;  /* 0x0000000f210f7220 */ /* 0x040fe20000400000 */
[----:B------:R-:W-:Y:S01]  /*6620*/  FMUL R12, R33, R16 ;  /* 0x00000010210c7220 */ /* 0x000fe20000400000 */
[C---:B------:R-:W-:Y:S01]  /*6630*/  FFMA R10, R35.reuse, R21, R10 ;  /* 0x00000015230a7223 */ /* 0x040fe2000000000a */
[--C-:B------:R-:W-:Y:S02]  /*6640*/  HADD2.F32 R21, -RZ, R50.reuse.H0_H0 ;  /* 0x20000032ff157230 */ /* 0x100fe40000004100 */
[----:B------:R-:W-:Y:S01]  /*6650*/  FFMA R15, R35, R20, R15 ;  /* 0x00000014230f7223 */ /* 0x000fe2000000000f */
[----:B------:R-:W-:Y:S02]  /*6660*/  HADD2.F32 R20, -RZ, R50.H1_H1 ;  /* 0x30000032ff147230 */ /* 0x000fe40000004100 */
[C---:B------:R-:W-:Y:S01]  /*6670*/  FMUL R13, R33.reuse, R17 ;  /* 0x00000011210d7220 */ /* 0x040fe20000400000 */
[--C-:B------:R-:W-:Y:S02]  /*6680*/  HADD2.F32 R37, -RZ, R51.reuse.H0_H0 ;  /* 0x20000033ff257230 */ /* 0x100fe40000004100 */
[C---:B------:R-:W-:Y:S01]  /*6690*/  FMUL R14, R33.reuse, R18 ;  /* 0x00000012210e7220 */ /* 0x040fe20000400000 */
[----:B------:R-:W-:Y:S02]  /*66a0*/  HADD2.F32 R36, -RZ, R51.H1_H1 ;  /* 0x30000033ff247230 */ /* 0x000fe40000004100 */
        /* <DEDUP_REMOVED lines=21> */
[----:B------:R-:W-:Y:S02]  /*6800*/  UIADD3 UR8, UP0, UPT, UR52, 0x680, URZ ;  /* 0x0000068034087890 */ /* 0x000fe4000ff1e0ff */
[----:B------:R-:W-:Y:S02]  /*6810*/  UIADD3 UR5, UPT, UPT, UR41, 0x20, URZ ;  /* 0x0000002029057890 */ /* 0x000fe4000fffe0ff */
[----:B------:R-:W-:Y:S02]  /*6820*/  UIADD3 UR4, UPT, UPT, UR48, 0x1200, URZ ;  /* 0x0000120030047890 */ /* 0x000fe4000fffe0ff */
[----:B------:R-:W-:Y:S01]  /*6830*/  UIADD3.X UR9, UPT, UPT, URZ, UR53, URZ, UP0, !UPT ;  /* 0x00000035ff097290 */ /* 0x000fe200087fe4ff */
[----:B------:R-:W-:Y:S01]  /*6840*/  UMOV UR6, UR42 ;  /* 0x0000002a00067c82 */ /* 0x000fe20008000000 */
[----:B------:R-:W-:Y:S07]  /*6850*/  UMOV UR7, UR36 ;  /* 0x0000002400077c82 */ /* 0x000fee0008000000 */
[----:B------:R2:W-:Y:S01]  /*6860*/  UTMASTG.3D [UR4], [UR8] ;  /* 0x00000004080073b5 */ /* 0x0005e20008010000 */
[----:B------:R0:W-:Y:S01]  /*6870*/  UTMACMDFLUSH ;  /* 0x00000000000079b7 */ /* 0x0001e20000000000 */
[----:B--2---:R-:W-:Y:S04]  /*6880*/  DEPBAR.LE SB0, 0x1 ;  /* 0x000080400000791a */ /* 0x004fe80000000000 */
.L_x_107:
[----:B------:R-:W-:Y:S05]  /*6890*/  BSYNC.RECONVERGENT B0 ;  /* 0x0000000000007941 */ /* 0x000fea0003800200 */
.L_x_106:
[----:B------:R-:W-:Y:S01]  /*68a0*/  BAR.SYNC.DEFER_BLOCKING 0x1, 0x80 ;  /* 0x0042000000007b1d */ /* 0x000fe20000010000 */
[----:B------:R-:W-:Y:S04]  /*68b0*/  UIADD3 UR40, UPT, UPT, UR51, 0x1, URZ ;  /* 0x0000000133287890 */ /* 0x000fe8000fffe0ff */
[----:B------:R-:W-:Y:S04]  /*68c0*/  UISETP.NE.AND UP0, UPT, UR40, 0x4, UPT ;  /* 0x000000042800788c */ /* 0x000fe8000bf05270 */
[----:B------:R-:W-:Y:S01]  /*68d0*/  USEL UR40, UR40, URZ, UP0 ;  /* 0x000000ff28287287 */ /* 0x000fe20008000000 */
[----:B------:R2:W-:Y:S01]  /*68e0*/  @P6 SYNCS.ARRIVE.TRANS64.RED.A1T0 RZ, [R38+URZ], RZ ;  /* 0x000000ff26ff69a7 */ /* 0x0005e200081004ff */
[----:B------:R-:W-:Y:S01]  /*68f0*/  BSSY B1, `(.L_x_108) ;  /* 0x0000014000017945 */ /* 0x000fe20003800000 */
[----:B------:R-:W4:Y:S02]  /*6900*/  @P6 SYNCS.PHASECHK.TRANS64.TRYWAIT P0, [R83+URZ+0x30], R88 ;  /* 0x00003058530065a7 */ /* 0x000f2400080011ff */
[----:B----4-:R-:W-:Y:S01]  /*6910*/  @P6 SEL R81, RZ, 0x1, !P0 ;  /* 0x00000001ff516807 */ /* 0x010fe20004000000 */
[----:B--2---:R-:W-:Y:S06]  /*6920*/  @!P6 BRA `(.L_x_109) ;  /* 0x000000000040e947 */ /* 0x004fec0003800000 */
[----:B------:R-:W-:Y:S01]  /*6930*/  ISETP.NE.AND P1, PT, R82, RZ, PT ;  /* 0x000000ff5200720c */ /* 0x000fe20003f25270 */
[----:B------:R-:W-:Y:S01]  /*6940*/  BSSY B0, `(.L_x_110) ;  /* 0x0000009000007945 */ /* 0x000fe20003800000 */
[----:B------:R-:W-:Y:S11]  /*6950*/  ISETP.NE.AND P0, PT, R81, RZ, PT ;  /* 0x000000ff5100720c */ /* 0x000ff60003f05270 */
[----:B------:R-:W-:Y:S05]  /*6960*/  @P1 IMAD R2, R39, 0x1000, R80 ;  /* 0x0000100027021824 */ /* 0x000fea00078e0250 */
[----:B------:R-:W-:Y:S05]  /*6970*/  @P1 IADD3 R0, PT, PT, R2, UR48, RZ ;  /* 0x0000003002001c10 */ /* 0x000fea000fffe0ff */
[----:B------:R-:W-:Y:S01]  /*6980*/  @P1 IMAD.IADD R0, R71, 0x1, R0 ;  /* 0x0000000147001824 */ /* 0x000fe200078e0200 */
[----:B------:R-:W-:Y:S06]  /*6990*/  @P0 BRA `(.L_x_111) ;  /* 0x00000000000c0947 */ /* 0x000fec0003800000 */
[----:B------:R-:W-:Y:S04]  /*69a0*/  SHF.L.U32 R4, R70, 0x1f, RZ ;  /* 0x0000001f46047819 */ /* 0x000fe800000006ff */
[----:B------:R-:W2:Y:S02]  /*69b0*/  SYNCS.PHASECHK.TRANS64.TRYWAIT P0, [R83+URZ+0x30], R4 ;  /* 0x00003004530075a7 */ /* 0x000ea400080011ff */
[----:B--2---:R-:W-:Y:S05]  /*69c0*/  @!P0 BRA `(.L_x_112) ;  /* 0x0000001c006c8947 */ /* 0x004fea0003800000 */
.L_x_111:
[----:B------:R-:W-:Y:S05]  /*69d0*/  BSYNC B0 ;  /* 0x0000000000007941 */ /* 0x000fea0003800000 */
.L_x_110:
[----:B------:R-:W-:Y:S02]  /*69e0*/  ISETP.NE.AND P0, PT, R82, RZ, PT ;  /* 0x000000ff5200720c */ /* 0x000fe40003f05270 */
[----:B------:R-:W-:Y:S11]  /*69f0*/  IADD3 R39, PT, PT, R39, 0x1, RZ ;  /* 0x0000000127277810 */ /* 0x000ff60007ffe0ff */
[----:B------:R-:W-:Y:S05]  /*6a00*/  @P0 WARPSYNC.ALL ;  /* 0x0000000000000948 */ /* 0x000fea0003800000 */
[----:B------:R4:W1:Y:S04]  /*6a10*/  @P0 LDSM.16.M88.4 R40, [R2+UR48+0x200] ;  /* 0x000200300228083b */ /* 0x0008680008000200 */
[----:B------:R4:W1:Y:S02]  /*6a20*/  @P0 LDSM.16.M88.4 R48, [R0+0x200] ;  /* 0x000200000030083b */ /* 0x0008640000000200 */
.L_x_109:
[----:B------:R-:W-:Y:S05]  /*6a30*/  BSYNC B1 ;  /* 0x0000000000017941 */ /* 0x000fea0003800000 */
.L_x_108:
[----:B----4-:R-:W-:Y:S05]  /*6a40*/  VIADD R0, R34, 0x40 ;  /* 0x0000004022007836 */ /* 0x010fea0000000000 */
[----:B------:R-:W-:Y:S04]  /*6a50*/  SHF.R.U32.HI R0, RZ, 0x15, R0 ;  /* 0x00000015ff007819 */ /* 0x000fe80000011600 */
[----:B------:R-:W-:Y:S11]  /*6a60*/  LOP3.LUT P0, RZ, R0, 0x3, R65, 0x48, !PT ;  /* 0x0000000300ff7812 */ /* 0x000ff60007804841 */
[----:B------:R-:W-:Y:S02]  /*6a70*/  @!UPT UIADD3 URZ, UPT, UPT, URZ, URZ, URZ ;  /* 0x000000fffffff290 */ /* 0x000fe4000fffe0ff */
        /* <DEDUP_REMOVED lines=8> */
[----:B------:R-:W3:Y:S01]  /*6b00*/  LDCU.64 UR4, c[0x4][0x10] ;  /* 0x01000200ff0477ac */ /* 0x000ee20008000a00 */
[----:B----4-:R-:W-:Y:S01]  /*6b10*/  MOV R5, UR9 ;  /* 0x0000000900057c02 */ /* 0x010fe20008000f00 */
[----:B--2---:R-:W-:Y:S01]  /*6b20*/  IMAD.U32 R4, RZ, RZ, UR8 ;  /* 0x00000008ff047e24 */ /* 0x004fe2000f8e00ff */
[----:B-----5:R-:W-:Y:S01]  /*6b30*/  MOV R7, UR7 ;  /* 0x0000000700077c02 */ /* 0x020fe20008000f00 */
[----:B------:R-:W-:Y:S01]  /*6b40*/  IMAD.U32 R6, RZ, RZ, UR6 ;  /* 0x00000006ff067e24 */ /* 0x000fe2000f8e00ff */
[----:B---3--:R-:W-:Y:S01]  /*6b50*/  MOV R11, UR5 ;  /* 0x00000005000b7c02 */ /* 0x008fe20008000f00 */
[----:B------:R-:W-:Y:S02]  /*6b60*/  IMAD.U32 R10, RZ, RZ, UR4 ;  /* 0x00000004ff0a7e24 */ /* 0x000fe4000f8e00ff */
[----:B------:R-:W-:Y:S07]  /*6b70*/  LEPC R20, `(.L_x_113) ;  /* 0x000000001014794e */ /* 0x000fee0000000000 */
[----:B-1----:R-:W-:Y:S05]  /*6b80*/  CALL.ABS.NOINC R2 ;  /* 0x0000000002007343 */ /* 0x002fea0003c00000 */
.L_x_113:
        /* <DEDUP_REMOVED lines=8> */
[----:B--2---:R-:W-:Y:S01]  /*6c10*/  MOV R83, UR37 ;  /* 0x0000002500537c02 */ /* 0x004fe20008000f00 */
[----:B------:R-:W-:Y:S01]  /*6c20*/  HADD2.F32 R37, -RZ, R48.H0_H0 ;  /* 0x20000030ff257230 */ /* 0x000fe20000004100 */
[----:B------:R-:W-:Y:S01]  /*6c30*/  @P6 LEA R38, R38, UR48, 0x3 ;  /* 0x0000003026266c11 */ /* 0x000fe2000f8e18ff */
[----:B------:R-:W-:Y:S01]  /*6c40*/  BSSY.RECONVERGENT B0, `(.L_x_114) ;  /* 0x000004d000007945 */ /* 0x000fe20003800200 */
[----:B------:R-:W-:Y:S02]  /*6c50*/  LEA R88, R39, UR48, 0x3 ;  /* 0x0000003027587c11 */ /* 0x000fe4000f8e18ff */
[----:B------:R-:W-:Y:S01]  /*6c60*/  @P6 IADD3 R38, PT, PT, R38, 0x50, RZ ;  /* 0x0000005026266810 */ /* 0x000fe20007ffe0ff */
[----:B------:R-:W1:Y:S03]  /*6c70*/  LDTM.16dp256bit.x4 R4, tmem[UR4+0x40] ;  /* 0x00004004000479ee */ /* 0x000e660008120000 */
[----:B------:R-:W-:Y:S02]  /*6c80*/  @P6 PRMT R38, R83, 0x654, R38 ;  /* 0x0000065453266816 */ /* 0x000fe40000000026 */
[----:B------:R-:W-:Y:S01]  /*6c90*/  @P6 SHF.L.U32 R83, R70, 0x1f, RZ ;  /* 0x0000001f46536819 */ /* 0x000fe200000006ff */
        /* <DEDUP_REMOVED lines=71> */
.L_x_115:
[----:B------:R-:W-:Y:S05]  /*7110*/  BSYNC.RECONVERGENT B0 ;  /* 0x0000000000007941 */ /* 0x000fea0003800200 */
.L_x_114:
        /* <DEDUP_REMOVED lines=19> */
.L_x_119:
[----:B------:R-:W-:Y:S05]  /*7250*/  BSYNC B0 ;  /* 0x0000000000007941 */ /* 0x000fea0003800000 */
.L_x_118:
[----:B------:R-:W-:Y:S11]  /*7260*/  ISETP.NE.AND P0, PT, R82, RZ, PT ;  /* 0x000000ff5200720c */ /* 0x000ff60003f05270 */
[----:B------:R-:W-:Y:S02]  /*7270*/  @!UPT UIADD3 URZ, UPT, UPT, URZ, URZ, URZ ;  /* 0x000000fffffff290 */ /* 0x000fe4000fffe0ff */
[----:B------:R-:W-:Y:S05]  /*7280*/  @P0 WARPSYNC.ALL ;  /* 0x0000000000000948 */ /* 0x000fea0003800000 */
[----:B------:R4:W1:Y:S04]  /*7290*/  @P0 LDSM.16.M88.4 R40, [R39+UR48+0x200] ;  /* 0x000200302728083b */ /* 0x0008680008000200 */
[----:B------:R4:W1:Y:S02]  /*72a0*/  @P0 LDSM.16.M88.4 R48, [R0+0x200] ;  /* 0x000200000030083b */ /* 0x0008640000000200 */
.L_x_117:
[----:B------:R-:W-:Y:S05]  /*72b0*/  BSYNC B1 ;  /* 0x0000000000017941 */ /* 0x000fea0003800000 */
.L_x_116:
[----:B----4-:R-:W-:Y:S05]  /*72c0*/  VIADD R0, R34, 0x60 ;  /* 0x0000006022007836 */ /* 0x010fea0000000000 */
[----:B------:R-:W-:Y:S04]  /*72d0*/  SHF.R.U32.HI R0, RZ, 0x15, R0 ;  /* 0x00000015ff007819 */ /* 0x000fe80000011600 */
[----:B------:R-:W-:Y:S11]  /*72e0*/  LOP3.LUT P0, RZ, R0, 0x3, R65, 0x48, !PT ;  /* 0x0000000300ff7812 */ /* 0x000ff60007804841 */
[----:B------:R-:W-:Y:S02]  /*72f0*/  @!UPT UIADD3 URZ, UPT, UPT, URZ, URZ, URZ ;  /* 0x000000fffffff290 */ /* 0x000fe4000fffe0ff */
[----:B------:R-:W-:Y:S05]  /*7300*/  @!P0 BRA `(.L_x_121) ;  /* 0x0000000000408947 */ /* 0x000fea0003800000 */
[----:B------:R-:W4:Y:S01]  /*7310*/  LDCU.64 UR8, c[0x4][0x70] ;  /* 0x01000e00ff0877ac */ /* 0x000f220008000a00 */
[----:B--2---:R-:W-:Y:S01]  /*7320*/  MOV R3, 0x0 ;  /* 0x0000000000037802 */ /* 0x004fe20000000f00 */
[----:B------:R-:W-:Y:S02]  /*7330*/  HFMA2 R12, -RZ, RZ, 0, 5.9604644775390625e-08 ;  /* 0x00000001ff0c7431 */ /* 0x000fe400000001ff */
[----:B------:R-:W-:Y:S02]  /*7340*/  IMAD.MOV.U32 R8, RZ, RZ, 0x192 ;  /* 0x00000192ff087424 */ /* 0x000fe400078e00ff */
[----:B------:R-:W-:Y:S01]  /*7350*/  IMAD.MOV.U32 R13, RZ, RZ, RZ ;  /* 0x000000ffff0d7224 */ /* 0x000fe200078e00ff */
[----:B------:R-:W2:Y:S01]  /*7360*/  LDCU.64 UR6, c[0x4][0x78] ;  /* 0x01000f00ff0677ac */ /* 0x000ea20008000a00 */
[----:B------:R-:W1:Y:S01]  /*7370*/  LDC.64 R2, c[0x4][R3] ;  /* 0x0100000003027b82 */ /* 0x000e620000000a00 */
[----:B------:R-:W5:Y:S01]  /*7380*/  LDCU.64 UR4, c[0x4][0x10] ;  /* 0x01000200ff0477ac */ /* 0x000f620008000a00 */
[----:B----4-:R-:W-:Y:S01]  /*7390*/  MOV R5, UR9 ;  /* 0x0000000900057c02 */ /* 0x010fe20008000f00 */
[----:B------:R-:W-:Y:S01]  /*73a0*/  IMAD.U32 R4, RZ, RZ, UR8 ;  /* 0x00000008ff047e24 */ /* 0x000fe2000f8e00ff */
[----:B--2---:R-:W-:Y:S01]  /*73b0*/  MOV R7, UR7 ;  /* 0x0000000700077c02 */ /* 0x004fe20008000f00 */
[----:B------:R-:W-:Y:S01]  /*73c0*/  IMAD.U32 R6, RZ, RZ, UR6 ;  /* 0x00000006ff067e24 */ /* 0x000fe2000f8e00ff */
[----:B-----5:R-:W-:Y:S01]  /*73d0*/  MOV R11, UR5 ;  /* 0x00000005000b7c02 */ /* 0x020fe20008000f00 */
[----:B------:R-:W-:Y:S02]  /*73e0*/  IMAD.U32 R10, RZ, RZ, UR4 ;  /* 0x00000004ff0a7e24 */ /* 0x000fe4000f8e00ff */
[----:B------:R-:W-:Y:S07]  /*73f0*/  LEPC R20, `(.L_x_121) ;  /* 0x000000001014794e */ /* 0x000fee0000000000 */
[----:B-1-3--:R-:W-:Y:S05]  /*7400*/  CALL.ABS.NOINC R2 ;  /* 0x0000000002007343 */ /* 0x00afea0003c00000 */
.L_x_121:
[----:B------:R-:W-:Y:S01]  /*7410*/  ISETP.NE.AND P0, PT, R72, RZ, PT ;  /* 0x000000ff4800720c */ /* 0x000fe20003f05270 */
[----:B------:R-:W-:Y:S05]  /*7420*/  WARPSYNC.ALL ;  /* 0x0000000000007948 */ /* 0x000fea0003800000 */
[----:B------:R-:W-:Y:S01]  /*7430*/  R2UR UR4, R34 ;  /* 0x00000000220472ca */ /* 0x000fe200000e0000 */
[--C-:B-1----:R-:W-:Y:S01]  /*7440*/  HADD2.F32 R20, -RZ, R40.reuse.H0_H0 ;  /* 0x20000028ff147230 */ /* 0x102fe20000004100 */
[----:B------:R-:W-:Y:S01]  /*7450*/  R2UR UR5, R79 ;  /* 0x000000004f0572ca */ /* 0x000fe200000e0000 */
[----:B------:R-:W-:Y:S01]  /*7460*/  HADD2.F32 R36, -RZ, R40.H1_H1 ;  /* 0x30000028ff247230 */ /* 0x000fe20000004100 */
[----:B------:R-:W-:Y:S01]  /*7470*/  BSSY.RECONVERGENT B0, `(.L_x_122) ;  /* 0x000004f000007945 */ /* 0x000fe20003800200 */
[--C-:B------:R-:W-:Y:S02]  /*7480*/  HADD2.F32 R21, -RZ, R41.reuse.H0_H0 ;  /* 0x20000029ff157230 */ /* 0x100fe40000004100 */
[----:B------:R-:W-:Y:S02]  /*7490*/  HADD2.F32 R38, -RZ, R41.H1_H1 ;  /* 0x30000029ff267230 */ /* 0x000fe40000004100 */
[--C-:B------:R-:W-:Y:S02]  /*74a0*/  HADD2.F32 R37, -RZ, R42.reuse.H0_H0 ;  /* 0x2000002aff257230 */ /* 0x100fe40000004100 */
[----:B------:R-:W-:Y:S02]  /*74b0*/  HADD2.F32 R40, -RZ, R42.H1_H1 ;  /* 0x3000002aff287230 */ /* 0x000fe40000004100 */
[----:B------:R-:W1:Y:S01]  /*74c0*/  LDTM.16dp256bit.x4 R4, tmem[UR4+0x60] ;  /* 0x00006004000479ee */ /* 0x000e620008120000 */
[----:B------:R-:W-:Y:S01]  /*74d0*/  NOP ;  /* 0x0000000000007918 */ /* 0x000fe20000000000 */
[----:B------:R-:W-:Y:S01]  /*74e0*/  UIADD3 UR5, UPT, UPT, UR5, 0xc0, URZ ;  /* 0x000000c005057890 */ /* 0x000fe2000fffe0ff */
[--C-:B------:R-:W-:Y:S02]  /*74f0*/  HADD2.F32 R39, -RZ, R43.reuse.H0_H0 ;  /* 0x2000002bff277230 */ /* 0x100fe40000004100 */
[----:B------:R-:W-:Y:S01]  /*7500*/  HADD2.F32 R41, -RZ, R43.H1_H1 ;  /* 0x3000002bff297230 */ /* 0x000fe20000004100 */
[----:B------:R-:W-:Y:S01]  /*7510*/  UPRMT UR5, UR37, 0x654, UR5 ;  /* 0x0000065425057896 */ /* 0x000fe20008000005 */
[--C-:B------:R-:W-:Y:S02]  /*7520*/  HADD2.F32 R42, -RZ, R48.reuse.H0_H0 ;  /* 0x20000030ff2a7230 */ /* 0x100fe40000004100 */
[----:B------:R-:W-:Y:S02]  /*7530*/  HADD2.F32 R43, -RZ, R48.H1_H1 ;  /* 0x30000030ff2b7230 */ /* 0x000fe40000004100 */
[--C-:B------:R-:W-:Y:S02]  /*7540*/  HADD2.F32 R44, -RZ, R49.reuse.H0_H0 ;  /* 0x20000031ff2c7230 */ /* 0x100fe40000004100 */
[----:B------:R-:W-:Y:S02]  /*7550*/  HADD2.F32 R46, -RZ, R49.H1_H1 ;  /* 0x30000031ff2e7230 */ /* 0x000fe40000004100 */
[----:B-1----:R-:W-:Y:S01]  /*7560*/  SYNCS.ARRIVE.TRANS64.RED.A1T0 RZ, [UR5], RZ ;  /* 0x000000ffffff79a7 */ /* 0x002fe20008100405 */
[--C-:B------:R-:W-:Y:S02]  /*7570*/  HADD2.F32 R45, -RZ, R50.reuse.H0_H0 ;  /* 0x20000032ff2d7230 */ /* 0x100fe40000004100 */
[----:B------:R-:W-:Y:S02]  /*7580*/  HADD2.F32 R48, -RZ, R50.H1_H1 ;  /* 0x30000032ff307230 */ /* 0x000fe40000004100 */
[--C-:B------:R-:W-:Y:S02]  /*7590*/  HADD2.F32 R47, -RZ, R51.reuse.H0_H0 ;  /* 0x20000033ff2f7230 */ /* 0x100fe40000004100 */
[----:B------:R-:W-:Y:S02]  /*75a0*/  HADD2.F32 R50, -RZ, R51.H1_H1 ;  /* 0x30000033ff327230 */ /* 0x000fe40000004100 */
[C---:B------:R-:W-:Y:S01]  /*75b0*/  FMUL R4, R33.reuse, R4 ;  /* 0x0000000421047220 */ /* 0x040fe20000400000 */
[C---:B------:R-:W-:Y:S01]  /*75c0*/  FMUL R5, R33.reuse, R5 ;  /* 0x0000000521057220 */ /* 0x040fe20000400000 */
[C---:B------:R-:W-:Y:S01]  /*75d0*/  FMUL R6, R33.reuse, R6 ;  /* 0x0000000621067220 */ /* 0x040fe20000400000 */
[----:B------:R-:W-:Y:S01]  /*75e0*/  FMUL R7, R33, R7 ;  /* 0x0000000721077220 */ /* 0x000fe20000400000 */
[C---:B------:R-:W-:Y:S01]  /*75f0*/  FFMA R4, R35.reuse, R20, R4 ;  /* 0x0000001423047223 */ /* 0x040fe20000000004 */
[C---:B------:R-:W-:Y:S01]  /*7600*/  FFMA R5, R35.reuse, R36, R5 ;  /* 0x0000002423057223 */ /* 0x040fe20000000005 */
[C---:B------:R-:W-:Y:S01]  /*7610*/  FFMA R6, R35.reuse, R21, R6 ;  /* 0x0000001523067223 */ /* 0x040fe20000000006 */
[----:B------:R-:W-:Y:S01]  /*7620*/  FFMA R7, R35, R38, R7 ;  /* 0x0000002623077223 */ /* 0x000fe20000000007 */
[C---:B------:R-:W-:Y:S01]  /*7630*/  FMUL R8, R33.reuse, R8 ;  /* 0x0000000821087220 */ /* 0x040fe20000400000 */
[----:B------:R-:W-:Y:S01]  /*7640*/  FMUL R9, R33, R9 ;  /* 0x0000000921097220 */ /* 0x000fe20000400000 */
[----:B---3--:R-:W-:Y:S01]  /*7650*/  F2FP.F16.F32.PACK_AB R80, R5, R4 ;  /* 0x000000040550723e */ /* 0x008fe200000000ff */
[----:B------:R-:W-:Y:S01]  /*7660*/  FMUL R0, R33, R10 ;  /* 0x0000000a21007220 */ /* 0x000fe20000400000 */
[----:B------:R-:W-:Y:S01]  /*7670*/  F2FP.F16.F32.PACK_AB R81, R7, R6 ;  /* 0x000000060751723e */ /* 0x000fe200000000ff */
[C---:B------:R-:W-:Y:S01]  /*7680*/  FFMA R8, R35.reuse, R37, R8 ;  /* 0x0000002523087223 */ /* 0x040fe20000000008 */
[----:B------:R-:W-:Y:S01]  /*7690*/  FFMA R9, R35, R40, R9 ;  /* 0x0000002823097223 */ /* 0x000fe20000000009 */
[C---:B------:R-:W-:Y:S01]  /*76a0*/  FMUL R2, R33.reuse, R11 ;  /* 0x0000000b21027220 */ /* 0x040fe20000400000 */
[C---:B--2---:R-:W-:Y:S01]  /*76b0*/  FMUL R3, R33.reuse, R12 ;  /* 0x0000000c21037220 */ /* 0x044fe20000400000 */
[----:B------:R-:W-:Y:S01]  /*76c0*/  FMUL R10, R33, R13 ;  /* 0x0000000d210a7220 */ /* 0x000fe20000400000 */
[----:B------:R-:W-:Y:S01]  /*76d0*/  FFMA R0, R35, R39, R0 ;  /* 0x0000002723007223 */ /* 0x000fe20000000000 */
        /* <DEDUP_REMOVED lines=40> */
.L_x_123:
[----:B------:R-:W-:Y:S05]  /*7960*/  BSYNC.RECONVERGENT B0 ;  /* 0x0000000000007941 */ /* 0x000fea0003800200 */
.L_x_122:
[----:B------:R-:W-:Y:S01]  /*7970*/  BAR.SYNC.DEFER_BLOCKING 0x1, 0x80 ;  /* 0x0042000000007b1d */ /* 0x000fe20000010000 */
[----:B------:R-:W-:Y:S01]  /*7980*/  UISETP.NE.AND UP0, UPT, UR49, -0x4, UPT ;  /* 0xfffffffc3100788c */ /* 0x000fe2000bf05270 */
[----:B------:R-:W-:Y:S08]  /*7990*/  IADD3 R0, PT, PT, R30, 0x1, RZ ;  /* 0x000000011e007810 */ /* 0x000ff00007ffe0ff */
[----:B------:R-:W-:Y:S05]  /*79a0*/  BRA.U !UP0, `(.L_x_124) ;  /* 0x0000000108287547 */ /* 0x000fea000b800000 */
[----:B------:R-:W-:Y:S01]  /*79b0*/  ISETP.NE.AND P0, PT, R76, RZ, PT ;  /* 0x000000ff4c00720c */ /* 0x000fe20003f05270 */
[----:B------:R-:W-:Y:S01]  /*79c0*/  IMAD.U32 R3, RZ, RZ, UR51 ;  /* 0x00000033ff037e24 */ /* 0x000fe2000f8e00ff */
[----:B------:R-:W-:Y:S01]  /*79d0*/  UIADD3 UR51, UPT, UPT, UR51, 0x1, URZ ;  /* 0x0000000133337890 */ /* 0x000fe2000fffe0ff */
[----:B------:R-:W-:Y:S03]  /*79e0*/  IMAD.U32 R2, RZ, RZ, UR37 ;  /* 0x00000025ff027e24 */ /* 0x000fe6000f8e00ff */
[----:B------:R-:W-:Y:S04]  /*79f0*/  UISETP.NE.AND UP0, UPT, UR51, 0x4, UPT ;  /* 0x000000043300788c */ /* 0x000fe8000bf05270 */
[----:B------:R-:W-:Y:S03]  /*7a00*/  USEL UR51, UR51, URZ, UP0 ;  /* 0x000000ff33337287 */ /* 0x000fe60008000000 */
[----:B------:R-:W-:Y:S05]  /*7a10*/  @P0 LEA R3, R3, UR48, 0x3 ;  /* 0x0000003003030c11 */ /* 0x000fea000f8e18ff */
[----:B------:R-:W-:Y:S05]  /*7a20*/  @P0 VIADD R3, R3, 0x50 ;  /* 0x0000005003030836 */ /* 0x000fea0000000000 */
[----:B------:R-:W-:Y:S04]  /*7a30*/  @P0 PRMT R2, R2, 0x654, R3 ;  /* 0x0000065402020816 */ /* 0x000fe80000000003 */
[----:B------:R2:W-:Y:S03]  /*7a40*/  @P0 SYNCS.ARRIVE.TRANS64.RED.A1T0 RZ, [R2+URZ], RZ ;  /* 0x000000ff02ff09a7 */ /* 0x0005e600081004ff */
.L_x_124:
[----:B------:R-:W-:Y:S01]  /*7a50*/  ISETP.NE.AND P2, PT, R73, RZ, PT ;  /* 0x000000ff4900720c */ /* 0x000fe20003f45270 */
[----:B------:R-:W-:Y:S01]  /*7a60*/  UIADD3 UR49, UPT, UPT, UR49, 0x4, URZ ;  /* 0x0000000431317890 */ /* 0x000fe2000fffe0ff */
[----:B------:R-:W-:Y:S01]  /*7a70*/  ISETP.NE.AND P0, PT, R75, 0x2, PT ;  /* 0x000000024b00780c */ /* 0x000fe20003f05270 */
[----:B------:R-:W-:Y:S01]  /*7a80*/  IMAD.IADD R20, R29, 0x1, R58 ;  /* 0x000000011d147824 */ /* 0x000fe200078e023a */
[----:B------:R-:W-:Y:S01]  /*7a90*/  ISETP.NE.AND P1, PT, R0, 0x4, PT ;  /* 0x000000040000780c */ /* 0x000fe20003f25270 */
[----:B------:R-:W-:Y:S01]  /*7aa0*/  IMAD.IADD R21, R31, 0x1, R60 ;  /* 0x000000011f157824 */ /* 0x000fe200078e023c */
[----:B------:R-:W-:Y:S02]  /*7ab0*/  SEL R3, RZ, 0x1, P0 ;  /* 0x00000001ff037807 */ /* 0x000fe40000000000 */
[----:B--2---:R-:W-:Y:S02]  /*7ac0*/  SEL R2, RZ, 0x1, P1 ;  /* 0x00000001ff027807 */ /* 0x004fe40000800000 */
[----:B------:R-:W-:Y:S02]  /*7ad0*/  LOP3.LUT R68, R68, R3, RZ, 0x3c, !PT ;  /* 0x0000000344447212 */ /* 0x000fe400078e3cff */
[----:B------:R-:W-:Y:S02]  /*7ae0*/  LOP3.LUT R69, R69, R2, RZ, 0x3c, !PT ;  /* 0x0000000245457212 */ /* 0x000fe400078e3cff */
[----:B------:R-:W-:Y:S02]  /*7af0*/  @P2 R2UR UR36, R67 ;  /* 0x00000000432422ca */ /* 0x000fe400000e0000 */
[----:B------:R-:W-:Y:S02]  /*7b00*/  SEL R75, R75, RZ, P0 ;  /* 0x000000ff4b4b7207 */ /* 0x000fe40000000000 */
[----:B------:R-:W-:Y:S01]  /*7b10*/  SEL R30, R0, RZ, P1 ;  /* 0x000000ff001e7207 */ /* 0x000fe20000800000 */
[----:B------:R-:W-:Y:S10]  /*7b20*/  @P2 BRA `(.L_x_125) ;  /* 0xffffffd000182947 */ /* 0x000ff4000383ffff */
[----:B------:R-:W-:-:S09]  /*7b30*/  UISETP.NE.AND UP0, UPT, UR50, URZ, UPT ;  /* 0x000000ff3200728c */ /* 0x000fd2000bf05270 */
[----:B------:R-:W-:Y:S05]  /*7b40*/  BRA.U !UP0, `(.L_x_126) ;  /* 0x0000000108487547 */ /* 0x000fea000b800000 */
[----:B------:R-:W2:Y:S02]  /*7b50*/  LDCU.64 UR4, c[0x0][0x890] ;  /* 0x00011200ff0477ac */ /* 0x000ea40008000a00 */
[----:B--2---:R-:W-:-:S04]  /*7b60*/  UISETP.NE.U32.AND UP0, UPT, UR4, URZ, UPT ;  /* 0x000000ff0400728c */ /* 0x004fc8000bf05070 */
[----:B------:R-:W-:-:S09]  /*7b70*/  UISETP.NE.AND.EX UP0, UPT, UR5, URZ, UPT, UP0 ;  /* 0x000000ff0500728c */ /* 0x000fd2000bf05300 */
[----:B------:R-:W-:Y:S05]  /*7b80*/  BRA.U UP0, `(.L_x_127) ;  /* 0x00000001000c7547 */ /* 0x000fea000b800000 */
[----:B------:R-:W-:-:S13]  /*7b90*/  FSETP.NEU.AND P0, PT, R35, RZ, PT ;  /* 0x000000ff2300720b */ /* 0x000fda0003f0d000 */
[----:B------:R-:W-:Y:S05]  /*7ba0*/  @!P0 EXIT ;  /* 0x000000000000894d */ /* 0x000fea0003800000 */
[----:B------:R-:W-:Y:S05]  /*7bb0*/  BRA `(.L_x_126) ;  /* 0x00000000002c7947 */ /* 0x000fea0003800000 */
.L_x_127:
[----:B------:R-:W-:Y:S01]  /*7bc0*/  ISETP.NE.AND P0, PT, R74, RZ, PT ;  /* 0x000000ff4a00720c */ /* 0x000fe20003f05270 */
[----:B------:R-:W-:-:S12]  /*7bd0*/  BSSY.RECONVERGENT B0, `(.L_x_126) ;  /* 0x0000009000007945 */ /* 0x000fd80003800200 */
[----:B------:R-:W-:Y:S05]  /*7be0*/  @P0 BRA `(.L_x_128) ;  /* 0x0000000000140947 */ /* 0x000fea0003800000 */
[----:B------:R-:W2:Y:S02]  /*7bf0*/  LDCU.64 UR4, c[0x0][0x888] ;  /* 0x00011100ff0477ac */ /* 0x000ea40008000a00 */
[----:B--2---:R-:W-:-:S04]  /*7c00*/  ISETP.NE.U32.AND P0, PT, RZ, UR4, PT ;  /* 0x00000004ff007c0c */ /* 0x004fc8000bf05070 */
[----:B------:R-:W-:-:S13]  /*7c10*/  ISETP.NE.AND.EX P0, PT, RZ, UR5, PT, P0 ;  /* 0x00000005ff007c0c */ /* 0x000fda000bf05300 */
[----:B------:R-:W-:Y:S05]  /*7c20*/  @!P0 EXIT ;  /* 0x000000000000894d */ /* 0x000fea0003800000 */
[----:B------:R-:W-:Y:S05]  /*7c30*/  BRA `(.L_x_129) ;  /* 0x0000000000087947 */ /* 0x000fea0003800000 */
.L_x_128:
[----:B------:R-:W-:-:S13]  /*7c40*/  FSETP.NEU.AND P0, PT, R35, RZ, PT ;  /* 0x000000ff2300720b */ /* 0x000fda0003f0d000 */
[----:B------:R-:W-:Y:S05]  /*7c50*/  @!P0 EXIT ;  /* 0x000000000000894d */ /* 0x000fea0003800000 */
.L_x_129:
[----:B------:R-:W-:Y:S05]  /*7c60*/  BSYNC.RECONVERGENT B0 ;  /* 0x0000000000007941 */ /* 0x000fea0003800200 */
.L_x_126:
[----:B------:R-:W-:Y:S01]  /*7c70*/  ULEA UR4, UR51, UR48, 0x3 ;  /* 0x0000003033047291 */ /* 0x000fe2000f8e18ff */
[----:B------:R-:W-:-:S04]  /*7c80*/  DEPBAR.LE SB0, 0x0 ;  /* 0x000080000000791a */ /* 0x000fc80000000000 */
[----:B------:R-:W-:-:S04]  /*7c90*/  UIADD3 UR4, UPT, UPT, UR4, 0x50, URZ ;  /* 0x0000005004047890 */ /* 0x000fc8000fffe0ff */
[----:B------:R-:W-:-:S09]  /*7ca0*/  UPRMT UR4, UR37, 0x654, UR4 ;  /* 0x0000065425047896 */ /* 0x000fd20008000004 */
[----:B------:R-:W-:Y:S01]  /*7cb0*/  SYNCS.ARRIVE.TRANS64.RED.A1T0 RZ, [UR4], RZ ;  /* 0x000000ffffff79a7 */ /* 0x000fe20008100404 */
[----:B------:R-:W-:Y:S05]  /*7cc0*/  EXIT ;  /* 0x000000000000794d */ /* 0x000fea0003800000 */
.L_x_19:
[----:B--2---:R2:W1:Y:S02]  /*7cd0*/  SYNCS.PHASECHK.TRANS64.TRYWAIT P0, [R3+URZ+0xf0], R2 ;  /* 0x0000f002030075a7 */ /* 0x00446400080011ff */
[----:B-1----:R-:W-:Y:S05]  /*7ce0*/  @!P0 NANOSLEEP.SYNCS 0x989680 ;  /* 0x009896800000895d */ /* 0x002fea0003900000 */
[----:B------:R-:W1:Y:S02]  /*7cf0*/  @!P0 SYNCS.PHASECHK.TRANS64 P0, [R3+URZ+0xf0], R2 ;  /* 0x0000f002030085a7 */ /* 0x000e6400080010ff */
[----:B-1----:R-:W-:Y:S05]  /*7d00*/  @!P0 BRA `(.L_x_19) ;  /* 0xfffffffc00f08947 */ /* 0x002fea000383ffff */
[----:B------:R-:W-:Y:S05]  /*7d10*/  BRA `(.L_x_130) ;  /* 0xffffff98002c7947 */ /* 0x000fea000383ffff */
.L_x_22:
[----:B-1----:R-:W-:-:S07]  /*7d20*/  MOV R2, UR33 ;  /* 0x0000002100027c02 */ /* 0x002fce0008000f00 */
.L_x_131:
[----:B-1----:R1:W2:Y:S02]  /*7d30*/  SYNCS.PHASECHK.TRANS64.TRYWAIT P0, [R2+URZ+0x18], R5 ;  /* 0x00001805020075a7 */ /* 0x0022a400080011ff */
[----:B--2---:R-:W-:Y:S05]  /*7d40*/  @!P0 NANOSLEEP.SYNCS 0x989680 ;  /* 0x009896800000895d */ /* 0x004fea0003900000 */
[----:B------:R-:W2:Y:S02]  /*7d50*/  @!P0 SYNCS.PHASECHK.TRANS64 P0, [R2+URZ+0x18], R5 ;  /* 0x00001805020085a7 */ /* 0x000ea400080010ff */
[----:B--2---:R-:W-:Y:S05]  /*7d60*/  @!P0 BRA `(.L_x_131) ;  /* 0xfffffffc00f08947 */ /* 0x004fea000383ffff */
[----:B------:R-:W-:Y:S05]  /*7d70*/  BRA `(.L_x_21) ;  /* 0xffffff98007c7947 */ /* 0x000fea000383ffff */
.L_x_28:
[----:B-1----:R-:W-:-:S07]  /*7d80*/  MOV R2, UR17 ;  /* 0x0000001100027c02 */ /* 0x002fce0008000f00 */
.L_x_132:
[----:B-1----:R1:W2:Y:S02]  /*7d90*/  SYNCS.PHASECHK.TRANS64.TRYWAIT P0, [R2+URZ+0x18], R5 ;  /* 0x00001805020075a7 */ /* 0x0022a400080011ff */
[----:B--2---:R-:W-:Y:S05]  /*7da0*/  @!P0 NANOSLEEP.SYNCS 0x989680 ;  /* 0x009896800000895d */ /* 0x004fea0003900000 */
[----:B------:R-:W2:Y:S02]  /*7db0*/  @!P0 SYNCS.PHASECHK.TRANS64 P0, [R2+URZ+0x18], R5 ;  /* 0x00001805020085a7 */ /* 0x000ea400080010ff */
[----:B--2---:R-:W-:Y:S05]  /*7dc0*/  @!P0 BRA `(.L_x_132) ;  /* 0xfffffffc00f08947 */ /* 0x004fea000383ffff */
[----:B------:R-:W-:Y:S05]  /*7dd0*/  BRA `(.L_x_27) ;  /* 0xffffff9c00247947 */ /* 0x000fea000383ffff */
.L_x_32:
[----:B-1----:R1:W2:Y:S02]  /*7de0*/  SYNCS.PHASECHK.TRANS64.TRYWAIT P0, [R2+URZ+0x80], R3 ;  /* 0x00008003020075a7 */ /* 0x0022a400080011ff */
[----:B--2---:R-:W-:Y:S05]  /*7df0*/  @!P0 NANOSLEEP.SYNCS 0x989680 ;  /* 0x009896800000895d */ /* 0x004fea0003900000 */
[----:B------:R-:W2:Y:S02]  /*7e00*/  @!P0 SYNCS.PHASECHK.TRANS64 P0, [R2+URZ+0x80], R3 ;  /* 0x00008003020085a7 */ /* 0x000ea400080010ff */
[----:B--2---:R-:W-:Y:S05]  /*7e10*/  @!P0 BRA `(.L_x_32) ;  /* 0xfffffffc00f08947 */ /* 0x004fea000383ffff */
[----:B------:R-:W-:Y:S05]  /*7e20*/  BRA `(.L_x_133) ;  /* 0xffffff9c00b47947 */ /* 0x000fea000383ffff */
.L_x_36:
[----:B----4-:R-:W-:-:S07]  /*7e30*/  MOV R0, UR5 ;  /* 0x0000000500007c02 */ /* 0x010fce0008000f00 */
.L_x_134:
[----:B-1----:R1:W2:Y:S02]  /*7e40*/  SYNCS.PHASECHK.TRANS64.TRYWAIT P0, [R0+URZ], R3 ;  /* 0x00000003000075a7 */ /* 0x0022a400080011ff */
[----:B--2---:R-:W-:Y:S05]  /*7e50*/  @!P0 NANOSLEEP.SYNCS 0x989680 ;  /* 0x009896800000895d */ /* 0x004fea0003900000 */
[----:B------:R-:W2:Y:S02]  /*7e60*/  @!P0 SYNCS.PHASECHK.TRANS64 P0, [R0+URZ], R3 ;  /* 0x00000003000085a7 */ /* 0x000ea400080010ff */
[----:B--2---:R-:W-:Y:S05]  /*7e70*/  @!P0 BRA `(.L_x_134) ;  /* 0xfffffffc00f08947 */ /* 0x004fea000383ffff */
[----:B------:R-:W-:Y:S05]  /*7e80*/  BRA `(.L_x_135) ;  /* 0xffffffa400247947 */ /* 0x000fea000383ffff */
.L_x_37:
[----:B----4-:R-:W-:-:S07]  /*7e90*/  MOV R0, UR5 ;  /* 0x0000000500007c02 */ /* 0x010fce0008000f00 */
.L_x_136:
[----:B-1----:R1:W2:Y:S02]  /*7ea0*/  SYNCS.PHASECHK.TRANS64.TRYWAIT P0, [R0+URZ], R3 ;  /* 0x00000003000075a7 */ /* 0x0022a400080011ff */
[----:B--2---:R-:W-:Y:S05]  /*7eb0*/  @!P0 NANOSLEEP.SYNCS 0x989680 ;  /* 0x009896800000895d */ /* 0x004fea0003900000 */
[----:B------:R-:W2:Y:S02]  /*7ec0*/  @!P0 SYNCS.PHASECHK.TRANS64 P0, [R0+URZ], R3 ;  /* 0x00000003000085a7 */ /* 0x000ea400080010ff */
[----:B--2---:R-:W-:Y:S05]  /*7ed0*/  @!P0 BRA `(.L_x_136) ;  /* 0xfffffffc00f08947 */ /* 0x004fea000383ffff */
[----:B------:R-:W-:Y:S05]  /*7ee0*/  BRA `(.L_x_137) ;  /* 0xffffffa400307947 */ /* 0x000fea000383ffff */
.L_x_40:
[----:B-1----:R1:W2:Y:S02]  /*7ef0*/  SYNCS.PHASECHK.TRANS64.TRYWAIT P0, [R0+URZ+0xe0], R5 ;  /* 0x0000e005000075a7 */ /* 0x0022a400080011ff */
[----:B--2---:R-:W-:Y:S05]  /*7f00*/  @!P0 NANOSLEEP.SYNCS 0x989680 ;  /* 0x009896800000895d */ /* 0x004fea0003900000 */
[----:B------:R-:W2:Y:S02]  /*7f10*/  @!P0 SYNCS.PHASECHK.TRANS64 P0, [R0+URZ+0xe0], R5 ;  /* 0x0000e005000085a7 */ /* 0x000ea400080010ff */
[----:B--2---:R-:W-:Y:S05]  /*7f20*/  @!P0 BRA `(.L_x_40) ;  /* 0xfffffffc00f08947 */ /* 0x004fea000383ffff */
[----:B------:R-:W-:Y:S05]  /*7f30*/  BRA `(.L_x_138) ;  /* 0xffffffa4008c7947 */ /* 0x000fea000383ffff */
.L_x_41:
[----:B------:R-:W-:-:S07]  /*7f40*/  MOV R0, UR5 ;  /* 0x0000000500007c02 */ /* 0x000fce0008000f00 */
.L_x_139:
[----:B-1----:R1:W2:Y:S02]  /*7f50*/  SYNCS.PHASECHK.TRANS64.TRYWAIT P0, [R0+URZ+0x90], R5 ;  /* 0x00009005000075a7 */ /* 0x0022a400080011ff */
[----:B--2---:R-:W-:Y:S05]  /*7f60*/  @!P0 NANOSLEEP.SYNCS 0x989680 ;  /* 0x009896800000895d */ /* 0x004fea0003900000 */
[----:B------:R-:W2:Y:S02]  /*7f70*/  @!P0 SYNCS.PHASECHK.TRANS64 P0, [R0+URZ+0x90], R5 ;  /* 0x00009005000085a7 */ /* 0x000ea400080010ff */
[----:B--2---:R-:W-:Y:S05]  /*7f80*/  @!P0 BRA `(.L_x_139) ;  /* 0xfffffffc00f08947 */ /* 0x004fea000383ffff */
[----:B------:R-:W-:Y:S05]  /*7f90*/  BRA `(.L_x_140) ;  /* 0xffffffa4009c7947 */ /* 0x000fea000383ffff */
.L_x_42:
[----:B-1----:R1:W2:Y:S02]  /*7fa0*/  SYNCS.PHASECHK.TRANS64.TRYWAIT P1, [R0+URZ+0x80], R5 ;  /* 0x00008005000075a7 */ /* 0x0022a400080211ff */
[----:B--2---:R-:W-:Y:S05]  /*7fb0*/  @!P1 NANOSLEEP.SYNCS 0x989680 ;  /* 0x009896800000995d */ /* 0x004fea0003900000 */
[----:B------:R-:W2:Y:S02]  /*7fc0*/  @!P1 SYNCS.PHASECHK.TRANS64 P1, [R0+URZ+0x80], R5 ;  /* 0x00008005000095a7 */ /* 0x000ea400080210ff */
[----:B--2---:R-:W-:Y:S05]  /*7fd0*/  @!P1 BRA `(.L_x_42) ;  /* 0xfffffffc00f09947 */ /* 0x004fea000383ffff */
[----:B------:R-:W-:Y:S05]  /*7fe0*/  BRA `(.L_x_141) ;  /* 0xffffffa400cc7947 */ /* 0x000fea000383ffff */
.L_x_45:
[----:B------:R-:W-:-:S07]  /*7ff0*/  MOV R0, UR5 ;  /* 0x0000000500007c02 */ /* 0x000fce0008000f00 */
.L_x_142:
[----:B-1----:R1:W2:Y:S02]  /*8000*/  SYNCS.PHASECHK.TRANS64.TRYWAIT P0, [R0+URZ+0x90], R3 ;  /* 0x00009003000075a7 */ /* 0x0022a400080011ff */
[----:B--2---:R-:W-:Y:S05]  /*8010*/  @!P0 NANOSLEEP.SYNCS 0x989680 ;  /* 0x009896800000895d */ /* 0x004fea0003900000 */
[----:B------:R-:W2:Y:S02]  /*8020*/  @!P0 SYNCS.PHASECHK.TRANS64 P0, [R0+URZ+0x90], R3 ;  /* 0x00009003000085a7 */ /* 0x000ea400080010ff */
[----:B--2---:R-:W-:Y:S05]  /*8030*/  @!P0 BRA `(.L_x_142) ;  /* 0xfffffffc00f08947 */ /* 0x004fea000383ffff */
[----:B------:R-:W-:Y:S05]  /*8040*/  BRA `(.L_x_44) ;  /* 0xffffffa800207947 */ /* 0x000fea000383ffff */
.L_x_52:
[----:B-1----:R1:W2:Y:S02]  /*8050*/  SYNCS.PHASECHK.TRANS64.TRYWAIT P1, [R0+URZ+0x80], R5 ;  /* 0x00008005000075a7 */ /* 0x0022a400080211ff */
[----:B--2---:R-:W-:Y:S05]  /*8060*/  @!P1 NANOSLEEP.SYNCS 0x989680 ;  /* 0x009896800000995d */ /* 0x004fea0003900000 */
[----:B------:R-:W2:Y:S02]  /*8070*/  @!P1 SYNCS.PHASECHK.TRANS64 P1, [R0+URZ+0x80], R5 ;  /* 0x00008005000095a7 */ /* 0x000ea400080210ff */
[----:B--2---:R-:W-:Y:S05]  /*8080*/  @!P1 BRA `(.L_x_52) ;  /* 0xfffffffc00f09947 */ /* 0x004fea000383ffff */
[----:B------:R-:W-:Y:S05]  /*8090*/  BRA `(.L_x_143) ;  /* 0xffffffac00807947 */ /* 0x000fea000383ffff */
.L_x_53:
[----:B------:R-:W-:-:S07]  /*80a0*/  MOV R3, UR8 ;  /* 0x0000000800037c02 */ /* 0x000fce0008000f00 */
.L_x_144:
[----:B-1----:R1:W2:Y:S02]  /*80b0*/  SYNCS.PHASECHK.TRANS64.TRYWAIT P0, [R3+URZ+0xc0], R0 ;  /* 0x0000c000030075a7 */ /* 0x0022a400080011ff */
[----:B--2---:R-:W-:Y:S05]  /*80c0*/  @!P0 NANOSLEEP.SYNCS 0x989680 ;  /* 0x009896800000895d */ /* 0x004fea0003900000 */
[----:B------:R-:W2:Y:S02]  /*80d0*/  @!P0 SYNCS.PHASECHK.TRANS64 P0, [R3+URZ+0xc0], R0 ;  /* 0x0000c000030085a7 */ /* 0x000ea400080010ff */
[----:B--2---:R-:W-:Y:S05]  /*80e0*/  @!P0 BRA `(.L_x_144) ;  /* 0xfffffffc00f08947 */ /* 0x004fea000383ffff */
[----:B------:R-:W-:Y:S05]  /*80f0*/  BRA `(.L_x_145) ;  /* 0xffffffac00d07947 */ /* 0x000fea000383ffff */
.L_x_56:
[----:B------:R-:W-:Y:S07]  /*8100*/  MOV R0, UR7 ;  /* 0x0000000700007c02 */ /* 0x000fee0008000f00 */
.L_x_146:
[----:B-1----:R1:W2:Y:S02]  /*8110*/  SYNCS.PHASECHK.TRANS64.TRYWAIT P0, [R0+URZ], R3 ;  /* 0x00000003000075a7 */ /* 0x0022a400080011ff */
[----:B--2---:R-:W-:Y:S05]  /*8120*/  @!P0 NANOSLEEP.SYNCS 0x989680 ;  /* 0x009896800000895d */ /* 0x004fea0003900000 */
[----:B------:R-:W2:Y:S02]  /*8130*/  @!P0 SYNCS.PHASECHK.TRANS64 P0, [R0+URZ], R3 ;  /* 0x00000003000085a7 */ /* 0x000ea400080010ff */
[----:B--2---:R-:W-:Y:S05]  /*8140*/  @!P0 BRA `(.L_x_146) ;  /* 0xfffffffc00f08947 */ /* 0x004fea000383ffff */
[----:B------:R-:W-:Y:S05]  /*8150*/  BRA `(.L_x_55) ;  /* 0xffffffac00ec7947 */ /* 0x000fea000383ffff */
.L_x_59:
[----:B------:R-:W-:-:S07]  /*8160*/  MOV R0, UR5 ;  /* 0x0000000500007c02 */ /* 0x000fce0008000f00 */
.L_x_147:
[----:B--2---:R2:W3:Y:S02]  /*8170*/  SYNCS.PHASECHK.TRANS64.TRYWAIT P0, [R0+URZ], R3 ;  /* 0x00000003000075a7 */ /* 0x0044e400080011ff */
[----:B---3--:R-:W-:Y:S05]  /*8180*/  @!P0 NANOSLEEP.SYNCS 0x989680 ;  /* 0x009896800000895d */ /* 0x008fea0003900000 */
[----:B------:R-:W3:Y:S02]  /*8190*/  @!P0 SYNCS.PHASECHK.TRANS64 P0, [R0+URZ], R3 ;  /* 0x00000003000085a7 */ /* 0x000ee400080010ff */
[----:B---3--:R-:W-:Y:S05]  /*81a0*/  @!P0 BRA `(.L_x_147) ;  /* 0xfffffffc00f08947 */ /* 0x008fea000383ffff */
[----:B------:R-:W-:Y:S05]  /*81b0*/  BRA `(.L_x_148) ;  /* 0xffffffb000a07947 */ /* 0x000fea000383ffff */
.L_x_60:
[----:B------:R-:W-:-:S07]  /*81c0*/  MOV R0, UR5 ;  /* 0x0000000500007c02 */ /* 0x000fce0008000f00 */
.L_x_149:
[----:B-1----:R1:W2:Y:S02]  /*81d0*/  SYNCS.PHASECHK.TRANS64.TRYWAIT P0, [R0+URZ], R3 ;  /* 0x00000003000075a7 */ /* 0x0022a400080011ff */
[----:B--2---:R-:W-:Y:S05]  /*81e0*/  @!P0 NANOSLEEP.SYNCS 0x989680 ;  /* 0x009896800000895d */ /* 0x004fea0003900000 */
[----:B------:R-:W2:Y:S02]  /*81f0*/  @!P0 SYNCS.PHASECHK.TRANS64 P0, [R0+URZ], R3 ;  /* 0x00000003000085a7 */ /* 0x000ea400080010ff */
[----:B--2---:R-:W-:Y:S05]  /*8200*/  @!P0 BRA `(.L_x_149) ;  /* 0xfffffffc00f08947 */ /* 0x004fea000383ffff */
[----:B------:R-:W-:Y:S05]  /*8210*/  BRA `(.L_x_150) ;  /* 0xffffffb000ac7947 */ /* 0x000fea000383ffff */
.L_x_61:
[----:B------:R-:W-:-:S07]  /*8220*/  MOV R0, UR5 ;  /* 0x0000000500007c02 */ /* 0x000fce0008000f00 */
.L_x_151:
[----:B-1----:R1:W2:Y:S02]  /*8230*/  SYNCS.PHASECHK.TRANS64.TRYWAIT P0, [R0+URZ], R3 ;  /* 0x00000003000075a7 */ /* 0x0022a400080011ff */
[----:B--2---:R-:W-:Y:S05]  /*8240*/  @!P0 NANOSLEEP.SYNCS 0x989680 ;  /* 0x009896800000895d */ /* 0x004fea0003900000 */
[----:B------:R-:W2:Y:S02]  /*8250*/  @!P0 SYNCS.PHASECHK.TRANS64 P0, [R0+URZ], R3 ;  /* 0x00000003000085a7 */ /* 0x000ea400080010ff */
[----:B--2---:R-:W-:Y:S05]  /*8260*/  @!P0 BRA `(.L_x_151) ;  /* 0xfffffffc00f08947 */ /* 0x004fea000383ffff */
[----:B------:R-:W-:Y:S05]  /*8270*/  BRA `(.L_x_152) ;  /* 0xffffffb000b87947 */ /* 0x000fea000383ffff */
.L_x_62:
[----:B------:R-:W-:-:S07]  /*8280*/  MOV R0, UR7 ;  /* 0x0000000700007c02 */ /* 0x000fce0008000f00 */
.L_x_153:
[----:B-1----:R1:W2:Y:S02]  /*8290*/  SYNCS.PHASECHK.TRANS64.TRYWAIT P0, [R0+URZ], R3 ;  /* 0x00000003000075a7 */ /* 0x0022a400080011ff */
[----:B--2---:R-:W-:Y:S05]  /*82a0*/  @!P0 NANOSLEEP.SYNCS 0x989680 ;  /* 0x009896800000895d */ /* 0x004fea0003900000 */
[----:B------:R-:W2:Y:S02]  /*82b0*/  @!P0 SYNCS.PHASECHK.TRANS64 P0, [R0+URZ], R3 ;  /* 0x00000003000085a7 */ /* 0x000ea400080010ff */
[----:B--2---:R-:W-:Y:S05]  /*82c0*/  @!P0 BRA `(.L_x_153) ;  /* 0xfffffffc00f08947 */ /* 0x004fea000383ffff */
[----:B------:R-:W-:Y:S05]  /*82d0*/  BRA `(.L_x_154) ;  /* 0xffffffb000c47947 */ /* 0x000fea000383ffff */
.L_x_67:
[----:B--2---:R2:W3:Y:S02]  /*82e0*/  SYNCS.PHASECHK.TRANS64.TRYWAIT P0, [R0+URZ+0x80], R3 ;  /* 0x00008003000075a7 */ /* 0x0044e400080011ff */
[----:B---3--:R-:W-:Y:S05]  /*82f0*/  @!P0 NANOSLEEP.SYNCS 0x989680 ;  /* 0x009896800000895d */ /* 0x008fea0003900000 */
[----:B------:R-:W3:Y:S02]  /*8300*/  @!P0 SYNCS.PHASECHK.TRANS64 P0, [R0+URZ+0x80], R3 ;  /* 0x00008003000085a7 */ /* 0x000ee400080010ff */
[----:B---3--:R-:W-:Y:S05]  /*8310*/  @!P0 BRA `(.L_x_67) ;  /* 0xfffffffc00f08947 */ /* 0x008fea000383ffff */
[----:B------:R-:W-:Y:S05]  /*8320*/  BRA `(.L_x_155) ;  /* 0xffffffb400d07947 */ /* 0x000fea000383ffff */
.L_x_70:
[----:B------:R-:W-:Y:S07]  /*8330*/  MOV R0, UR7 ;  /* 0x0000000700007c02 */ /* 0x000fee0008000f00 */
.L_x_156:
[----:B--2---:R2:W3:Y:S02]  /*8340*/  SYNCS.PHASECHK.TRANS64.TRYWAIT P0, [R0+URZ+0x78], R3 ;  /* 0x00007803000075a7 */ /* 0x0044e400080011ff */
[----:B---3--:R-:W-:Y:S05]  /*8350*/  @!P0 NANOSLEEP.SYNCS 0x989680 ;  /* 0x009896800000895d */ /* 0x008fea0003900000 */
[----:B------:R-:W3:Y:S02]  /*8360*/  @!P0 SYNCS.PHASECHK.TRANS64 P0, [R0+URZ+0x78], R3 ;  /* 0x00007803000085a7 */ /* 0x000ee400080010ff */
[----:B---3--:R-:W-:Y:S05]  /*8370*/  @!P0 BRA `(.L_x_156) ;  /* 0xfffffffc00f08947 */ /* 0x008fea000383ffff */
[----:B------:R-:W-:Y:S05]  /*8380*/  BRA `(.L_x_69) ;  /* 0xffffffb800b07947 */ /* 0x000fea000383ffff */
.L_x_73:
[----:B------:R-:W-:Y:S07]  /*8390*/  MOV R3, UR7 ;  /* 0x0000000700037c02 */ /* 0x000fee0008000f00 */
.L_x_157:
[----:B-1----:R1:W2:Y:S02]  /*83a0*/  SYNCS.PHASECHK.TRANS64.TRYWAIT P0, [R3+URZ+0x50], R12 ;  /* 0x0000500c030075a7 */ /* 0x0022a400080011ff */
[----:B--2---:R-:W-:Y:S05]  /*83b0*/  @!P0 NANOSLEEP.SYNCS 0x989680 ;  /* 0x009896800000895d */ /* 0x004fea0003900000 */
[----:B------:R-:W2:Y:S02]  /*83c0*/  @!P0 SYNCS.PHASECHK.TRANS64 P0, [R3+URZ+0x50], R12 ;  /* 0x0000500c030085a7 */ /* 0x000ea400080010ff */
[----:B--2---:R-:W-:Y:S05]  /*83d0*/  @!P0 BRA `(.L_x_157) ;  /* 0xfffffffc00f08947 */ /* 0x004fea000383ffff */
[----:B------:R-:W-:Y:S05]  /*83e0*/  BRA `(.L_x_158) ;  /* 0xffffffbc00287947 */ /* 0x000fea000383ffff */
.L_x_74:
[----:B-1----:R-:W-:Y:S07]  /*83f0*/  MOV R3, UR7 ;  /* 0x0000000700037c02 */ /* 0x002fee0008000f00 */
.L_x_159:
[----:B-1----:R1:W2:Y:S02]  /*8400*/  SYNCS.PHASECHK.TRANS64.TRYWAIT P0, [R3+URZ+0x58], R12 ;  /* 0x0000580c030075a7 */ /* 0x0022a400080011ff */
[----:B--2---:R-:W-:Y:S05]  /*8410*/  @!P0 NANOSLEEP.SYNCS 0x989680 ;  /* 0x009896800000895d */ /* 0x004fea0003900000 */
[----:B------:R-:W2:Y:S02]  /*8420*/  @!P0 SYNCS.PHASECHK.TRANS64 P0, [R3+URZ+0x58], R12 ;  /* 0x0000580c030085a7 */ /* 0x000ea400080010ff */
[----:B--2---:R-:W-:Y:S05]  /*8430*/  @!P0 BRA `(.L_x_159) ;  /* 0xfffffffc00f08947 */ /* 0x004fea000383ffff */
[----:B------:R-:W-:Y:S05]  /*8440*/  BRA `(.L_x_160) ;  /* 0xffffffbc00647947 */ /* 0x000fea000383ffff */
.L_x_75:
[----:B-1----:R-:W-:Y:S07]  /*8450*/  MOV R3, UR7 ;  /* 0x0000000700037c02 */ /* 0x002fee0008000f00 */
.L_x_161:
[----:B-1----:R1:W2:Y:S02]  /*8460*/  SYNCS.PHASECHK.TRANS64.TRYWAIT P0, [R3+URZ+0x60], R12 ;  /* 0x0000600c030075a7 */ /* 0x0022a400080011ff */
[----:B--2---:R-:W-:Y:S05]  /*8470*/  @!P0 NANOSLEEP.SYNCS 0x989680 ;  /* 0x009896800000895d */ /* 0x004fea0003900000 */
[----:B------:R-:W2:Y:S02]  /*8480*/  @!P0 SYNCS.PHASECHK.TRANS64 P0, [R3+URZ+0x60], R12 ;  /* 0x0000600c030085a7 */ /* 0x000ea400080010ff */
[----:B--2---:R-:W-:Y:S05]  /*8490*/  @!P0 BRA `(.L_x_161) ;  /* 0xfffffffc00f08947 */ /* 0x004fea000383ffff */
[----:B------:R-:W-:Y:S05]  /*84a0*/  BRA `(.L_x_162) ;  /* 0xffffffbc00ac7947 */ /* 0x000fea000383ffff */
.L_x_76:
[----:B------:R-:W-:Y:S07]  /*84b0*/  MOV R3, UR7 ;  /* 0x0000000700037c02 */ /* 0x000fee0008000f00 */
.L_x_163:
[----:B-1----:R1:W2:Y:S02]  /*84c0*/  SYNCS.PHASECHK.TRANS64.TRYWAIT P0, [R3+URZ+0x68], R12 ;  /* 0x0000680c030075a7 */ /* 0x0022a400080011ff */
[----:B--2---:R-:W-:Y:S05]  /*84d0*/  @!P0 NANOSLEEP.SYNCS 0x989680 ;  /* 0x009896800000895d */ /* 0x004fea0003900000 */
[----:B------:R-:W2:Y:S02]  /*84e0*/  @!P0 SYNCS.PHASECHK.TRANS64 P0, [R3+URZ+0x68], R12 ;  /* 0x0000680c030085a7 */ /* 0x000ea400080010ff */
[----:B--2---:R-:W-:Y:S05]  /*84f0*/  @!P0 BRA `(.L_x_163) ;  /* 0xfffffffc00f08947 */ /* 0x004fea000383ffff */
[----:B------:R-:W-:Y:S05]  /*8500*/  BRA `(.L_x_164) ;  /* 0xffffffc000347947 */ /* 0x000fea000383ffff */
.L_x_78:
[----:B------:R-:W-:-:S07]  /*8510*/  MOV R0, UR7 ;  /* 0x0000000700007c02 */ /* 0x000fce0008000f00 */
.L_x_165:
[----:B-1----:R1:W3:Y:S02]  /*8520*/  SYNCS.PHASECHK.TRANS64.TRYWAIT P0, [R0+URZ+0x50], R3 ;  /* 0x00005003000075a7 */ /* 0x0022e400080011ff */
[----:B---3--:R-:W-:Y:S05]  /*8530*/  @!P0 NANOSLEEP.SYNCS 0x989680 ;  /* 0x009896800000895d */ /* 0x008fea0003900000 */
[----:B------:R-:W3:Y:S02]  /*8540*/  @!P0 SYNCS.PHASECHK.TRANS64 P0, [R0+URZ+0x50], R3 ;  /* 0x00005003000085a7 */ /* 0x000ee400080010ff */
[----:B---3--:R-:W-:Y:S05]  /*8550*/  @!P0 BRA `(.L_x_165) ;  /* 0xfffffffc00f08947 */ /* 0x008fea000383ffff */
[----:B------:R-:W-:Y:S05]  /*8560*/  BRA `(.L_x_166) ;  /* 0xffffffc000a47947 */ /* 0x000fea000383ffff */
.L_x_79:
[----:B-1----:R-:W-:-:S07]  /*8570*/  MOV R0, UR7 ;  /* 0x0000000700007c02 */ /* 0x002fce0008000f00 */
.L_x_167:
[----:B-1----:R1:W3:Y:S02]  /*8580*/  SYNCS.PHASECHK.TRANS64.TRYWAIT P0, [R0+URZ+0x58], R3 ;  /* 0x00005803000075a7 */ /* 0x0022e400080011ff */
[----:B---3--:R-:W-:Y:S05]  /*8590*/  @!P0 NANOSLEEP.SYNCS 0x989680 ;  /* 0x009896800000895d */ /* 0x008fea0003900000 */
[----:B------:R-:W3:Y:S02]  /*85a0*/  @!P0 SYNCS.PHASECHK.TRANS64 P0, [R0+URZ+0x58], R3 ;  /* 0x00005803000085a7 */ /* 0x000ee400080010ff */
[----:B---3--:R-:W-:Y:S05]  /*85b0*/  @!P0 BRA `(.L_x_167) ;  /* 0xfffffffc00f08947 */ /* 0x008fea000383ffff */
[----:B------:R-:W-:Y:S05]  /*85c0*/  BRA `(.L_x_168) ;  /* 0xffffffc000947947 */ /* 0x000fea000383ffff */
.L_x_80:
[----:B-1----:R-:W-:-:S07]  /*85d0*/  MOV R0, UR7 ;  /* 0x0000000700007c02 */ /* 0x002fce0008000f00 */
.L_x_169:
[----:B-1----:R1:W3:Y:S02]  /*85e0*/  SYNCS.PHASECHK.TRANS64.TRYWAIT P0, [R0+URZ+0x60], R3 ;  /* 0x00006003000075a7 */ /* 0x0022e400080011ff */
[----:B---3--:R-:W-:Y:S05]  /*85f0*/  @!P0 NANOSLEEP.SYNCS 0x989680 ;  /* 0x009896800000895d */ /* 0x008fea0003900000 */
[----:B------:R-:W3:Y:S02]  /*8600*/  @!P0 SYNCS.PHASECHK.TRANS64 P0, [R0+URZ+0x60], R3 ;  /* 0x00006003000085a7 */ /* 0x000ee400080010ff */
[----:B---3--:R-:W-:Y:S05]  /*8610*/  @!P0 BRA `(.L_x_169) ;  /* 0xfffffffc00f08947 */ /* 0x008fea000383ffff */
[----:B------:R-:W-:Y:S05]  /*8620*/  BRA `(.L_x_170) ;  /* 0xffffffc000847947 */ /* 0x000fea000383ffff */
.L_x_82:
[----:B--2---:R2:W4:Y:S02]  /*8630*/  SYNCS.PHASECHK.TRANS64.TRYWAIT P0, [R0+URZ+0x80], R3 ;  /* 0x00008003000075a7 */ /* 0x00452400080011ff */
[----:B----4-:R-:W-:Y:S05]  /*8640*/  @!P0 NANOSLEEP.SYNCS 0x989680 ;  /* 0x009896800000895d */ /* 0x010fea0003900000 */
[----:B------:R-:W4:Y:S02]  /*8650*/  @!P0 SYNCS.PHASECHK.TRANS64 P0, [R0+URZ+0x80], R3 ;  /* 0x00008003000085a7 */ /* 0x000f2400080010ff */
[----:B----4-:R-:W-:Y:S05]  /*8660*/  @!P0 BRA `(.L_x_82) ;  /* 0xfffffffc00f08947 */ /* 0x010fea000383ffff */
[----:B------:R-:W-:Y:S05]  /*8670*/  BRA `(.L_x_171) ;  /* 0xffffffc400587947 */ /* 0x000fea000383ffff */
.L_x_93:
[----:B-1----:R-:W-:Y:S04]  /*8680*/  MOV R2, UR48 ;  /* 0x0000003000027c02 */ /* 0x002fe80008000f00 */
[----:B------:R1:W3:Y:S03]  /*8690*/  SYNCS.PHASECHK.TRANS64.TRYWAIT P1, [R2+URZ+0x30], R3 ;  /* 0x00003003020075a7 */ /* 0x0002e600080211ff */
[----:B---3--:R-:W-:Y:S05]  /*86a0*/  @!P1 NANOSLEEP.SYNCS 0x989680 ;  /* 0x009896800000995d */ /* 0x008fea0003900000 */
[----:B------:R-:W3:Y:S02]  /*86b0*/  @!P1 SYNCS.PHASECHK.TRANS64 P1, [R2+URZ+0x30], R3 ;  /* 0x00003003020095a7 */ /* 0x000ee400080210ff */
[----:B---3--:R-:W-:Y:S05]  /*86c0*/  @!P1 BRA `(.L_x_93) ;  /* 0xfffffffc00ec9947 */ /* 0x008fea000383ffff */
[----:B------:R-:W-:Y:S05]  /*86d0*/  BRA `(.L_x_92) ;  /* 0xffffffd000647947 */ /* 0x000fea000383ffff */
.L_x_95:
[----:B-1----:R1:W4:Y:S02]  /*86e0*/  SYNCS.PHASECHK.TRANS64.TRYWAIT P0, [R79+URZ+0xa0], R0 ;  /* 0x0000a0004f0075a7 */ /* 0x00232400080011ff */
[----:B----4-:R-:W-:Y:S05]  /*86f0*/  @!P0 NANOSLEEP.SYNCS 0x989680 ;  /* 0x009896800000895d */ /* 0x010fea0003900000 */
[----:B------:R-:W4:Y:S02]  /*8700*/  @!P0 SYNCS.PHASECHK.TRANS64 P0, [R79+URZ+0xa0], R0 ;  /* 0x0000a0004f0085a7 */ /* 0x000f2400080010ff */
[----:B----4-:R-:W-:Y:S05]  /*8710*/  @!P0 BRA `(.L_x_95) ;  /* 0xfffffffc00f08947 */ /* 0x010fea000383ffff */
[----:B------:R-:W-:Y:S05]  /*8720*/  BRA `(.L_x_94) ;  /* 0xffffffd000887947 */ /* 0x000fea000383ffff */
.L_x_104:
[----:B--2---:R2:W4:Y:S02]  /*8730*/  SYNCS.PHASECHK.TRANS64.TRYWAIT P0, [R3+URZ+0x30], R0 ;  /* 0x00003000030075a7 */ /* 0x00452400080011ff */
[----:B----4-:R-:W-:Y:S05]  /*8740*/  @!P0 NANOSLEEP.SYNCS 0x989680 ;  /* 0x009896800000895d */ /* 0x010fea0003900000 */
[----:B------:R-:W4:Y:S02]  /*8750*/  @!P0 SYNCS.PHASECHK.TRANS64 P0, [R3+URZ+0x30], R0 ;  /* 0x00003000030085a7 */ /* 0x000f2400080010ff */
[----:B----4-:R-:W-:Y:S05]  /*8760*/  @!P0 BRA `(.L_x_104) ;  /* 0xfffffffc00f08947 */ /* 0x010fea000383ffff */
[----:B------:R-:W-:Y:S05]  /*8770*/  BRA `(.L_x_103) ;  /* 0xffffffd800747947 */ /* 0x000fea000383ffff */
.L_x_112:
[----:B--2---:R2:W4:Y:S02]  /*8780*/  SYNCS.PHASECHK.TRANS64.TRYWAIT P0, [R83+URZ+0x30], R4 ;  /* 0x00003004530075a7 */ /* 0x00452400080011ff */
[----:B----4-:R-:W-:Y:S05]  /*8790*/  @!P0 NANOSLEEP.SYNCS 0x989680 ;  /* 0x009896800000895d */ /* 0x010fea0003900000 */
[----:B------:R-:W4:Y:S02]  /*87a0*/  @!P0 SYNCS.PHASECHK.TRANS64 P0, [R83+URZ+0x30], R4 ;  /* 0x00003004530085a7 */ /* 0x000f2400080010ff */
[----:B----4-:R-:W-:Y:S05]  /*87b0*/  @!P0 BRA `(.L_x_112) ;  /* 0xfffffffc00f08947 */ /* 0x010fea000383ffff */
[----:B------:R-:W-:Y:S05]  /*87c0*/  BRA `(.L_x_111) ;  /* 0xffffffe000807947 */ /* 0x000fea000383ffff */
.L_x_120:
[----:B--2---:R2:W4:Y:S02]  /*87d0*/  SYNCS.PHASECHK.TRANS64.TRYWAIT P0, [R88+URZ+0x30], R3 ;  /* 0x00003003580075a7 */ /* 0x00452400080011ff */
[----:B----4-:R-:W-:Y:S05]  /*87e0*/  @!P0 NANOSLEEP.SYNCS 0x989680 ;  /* 0x009896800000895d */ /* 0x010fea0003900000 */
[----:B------:R-:W4:Y:S02]  /*87f0*/  @!P0 SYNCS.PHASECHK.TRANS64 P0, [R88+URZ+0x30], R3 ;  /* 0x00003003580085a7 */ /* 0x000f2400080010ff */
[----:B----4-:R-:W-:Y:S05]  /*8800*/  @!P0 BRA `(.L_x_120) ;  /* 0xfffffffc00f08947 */ /* 0x010fea000383ffff */
[----:B------:R-:W-:Y:S05]  /*8810*/  BRA `(.L_x_119) ;  /* 0xffffffe8008c7947 */ /* 0x000fea000383ffff */
        .weak           $__internal_0_$__cuda_sm10x_tcgen05_guardrail_trap_col_being_dealloced_not_returned_by_alloc
        .type           $__internal_0_$__cuda_sm10x_tcgen05_guardrail_trap_col_being_dealloced_not_returned_by_alloc,@function
        .size           $__internal_0_$__cuda_sm10x_tcgen05_guardrail_trap_col_being_dealloced_not_returned_by_alloc,($__internal_1_$__cuda_sm10x_tcgen05_guardrail_trap_phase_invalid_during_alloc - $__internal_0_$__cuda_sm10x_tcgen05_guardrail_trap_col_being_dealloced_not_returned_by_alloc)
$__internal_0_$__cuda_sm10x_tcgen05_guardrail_trap_col_being_dealloced_not_returned_by_alloc:
[----:B------:R-:W-:Y:S05]  /*8820*/  BPT.TRAP 0x1 ;  /* 0x000000040000795c */ /* 0x000fea0000300000 */
[----:B------:R-:W-:-:S04]  /*8830*/  HFMA2 R3, -RZ, RZ, 0, 0 ;  /* 0x00000000ff037431 */ /* 0x000fc800000001ff */
[----:B------:R-:W-:Y:S05]  /*8840*/  RET.REL.NODEC R2 `(_ZN7cutlass13device_kernelINS_4gemm6kernel13GemmUniversalIN4cute5tupleIJiiiiEEENS1_10collective13CollectiveMmaINS1_35MainloopSm100TmaUmmaWarpSpecializedILi3ELi2ELi4ENS5_IJNS4_1CILi1EEESB_SB_EEEEENS5_IJNSA_ILi64EEENSA_ILi128EEENSA_ILi32EEEEEENS_6half_tENS5_IJlSB_lEEESI_SJ_NS4_8TiledMMAINS4_8MMA_AtomIJNS4_20SM100_MMA_F16BF16_SSISI_SI_fLi64ELi128ELNS4_4UMMA5MajorE0ELSO_0ELNSN_7ScaleInE0ELSP_0EEEEEENS4_6LayoutISC_NS5_IJNSA_ILi0EEEST_ST_EEEEENS5_IJNS4_10UnderscoreESW_SW_EEEEENS4_13SM90_TMA_LOADENS4_14ComposedLayoutINS4_7SwizzleILi2ELi4ELi3EEENS4_18smem_ptr_flag_bitsILi16EEENSS_INS5_IJNSA_ILi8EEESG_EEENS5_IJSG_SB_EEEEEEEvNS4_8identityESZ_S19_vS1A_EENS_8epilogue10collective18CollectiveEpilogueINS1C_23Sm100TmaWarpSpecializedILi4ELi2ELi16ELb1ELb0EEEJSH_NS5_IJNSS_ISE_SB_EENSS_ISG_SB_EEEEESI_SJ_SI_SJ_NS1C_6fusion15FusionCallbacksIS1G_NS1K_17LinearCombinationISI_fSI_fLNS_15FloatRoundStyleE2EEESH_S1J_JEEENS4_5SM1004TMEM4LOAD26SM100_TMEM_LOAD_16dp256b4xESZ_S19_NS4_17SM75_U32x4_LDSM_NENS4_14SM90_TMA_STOREES19_NS4_17SM90_U32x4_STSM_NENS4_39AutoVectorizingCopyWithAssumedAlignmentILi128EEEEEEvvEEEEvNT_6ParamsE) ;  /* 0xffffff7402ec7950 */ /* 0x000fea0003c3ffff */
        .weak           $__internal_1_$__cuda_sm10x_tcgen05_guardrail_trap_phase_invalid_during_alloc
        .type           $__internal_1_$__cuda_sm10x_tcgen05_guardrail_trap_phase_invalid_during_alloc,@function
        .size           $__internal_1_$__cuda_sm10x_tcgen05_guardrail_trap_phase_invalid_during_alloc,($__internal_2_$__cuda_sm10x_tcgen05_guardrail_trap_unallocated_columns_being_dealloced - $__internal_1_$__cuda_sm10x_tcgen05_guardrail_trap_phase_invalid_during_alloc)
$__internal_1_$__cuda_sm10x_tcgen05_guardrail_trap_phase_invalid_during_alloc:
[----:B------:R-:W-:Y:S05]  /*8850*/  BPT.TRAP 0x1 ;  /* 0x000000040000795c */ /* 0x000fea0000300000 */
[----:B------:R-:W-:-:S04]  /*8860*/  MOV R3, 0x0 ;  /* 0x0000000000037802 */ /* 0x000fc80000000f00 */
[----:B------:R-:W-:Y:S05]  /*8870*/  RET.REL.NODEC R2 `(_ZN7cutlass13device_kernelINS_4gemm6kernel13GemmUniversalIN4cute5tupleIJiiiiEEENS1_10collective13CollectiveMmaINS1_35MainloopSm100TmaUmmaWarpSpecializedILi3ELi2ELi4ENS5_IJNS4_1CILi1EEESB_SB_EEEEENS5_IJNSA_ILi64EEENSA_ILi128EEENSA_ILi32EEEEEENS_6half_tENS5_IJlSB_lEEESI_SJ_NS4_8TiledMMAINS4_8MMA_AtomIJNS4_20SM100_MMA_F16BF16_SSISI_SI_fLi64ELi128ELNS4_4UMMA5MajorE0ELSO_0ELNSN_7ScaleInE0ELSP_0EEEEEENS4_6LayoutISC_NS5_IJNSA_ILi0EEEST_ST_EEEEENS5_IJNS4_10UnderscoreESW_SW_EEEEENS4_13SM90_TMA_LOADENS4_14ComposedLayoutINS4_7SwizzleILi2ELi4ELi3EEENS4_18smem_ptr_flag_bitsILi16EEENSS_INS5_IJNSA_ILi8EEESG_EEENS5_IJSG_SB_EEEEEEEvNS4_8identityESZ_S19_vS1A_EENS_8epilogue10collective18CollectiveEpilogueINS1C_23Sm100TmaWarpSpecializedILi4ELi2ELi16ELb1ELb0EEEJSH_NS5_IJNSS_ISE_SB_EENSS_ISG_SB_EEEEESI_SJ_SI_SJ_NS1C_6fusion15FusionCallbacksIS1G_NS1K_17LinearCombinationISI_fSI_fLNS_15FloatRoundStyleE2EEESH_S1J_JEEENS4_5SM1004TMEM4LOAD26SM100_TMEM_LOAD_16dp256b4xESZ_S19_NS4_17SM75_U32x4_LDSM_NENS4_14SM90_TMA_STOREES19_NS4_17SM90_U32x4_STSM_NENS4_39AutoVectorizingCopyWithAssumedAlignmentILi128EEEEEEvvEEEEvNT_6ParamsE) ;  /* 0xffffff7402e07950 */ /* 0x000fea0003c3ffff */
        .weak           $__internal_2_$__cuda_sm10x_tcgen05_guardrail_trap_unallocated_columns_being_dealloced
        .type           $__internal_2_$__cuda_sm10x_tcgen05_guardrail_trap_unallocated_columns_being_dealloced,@function
        .size           $__internal_2_$__cuda_sm10x_tcgen05_guardrail_trap_unallocated_columns_being_dealloced,(.L_x_173 - $__internal_2_$__cuda_sm10x_tcgen05_guardrail_trap_unallocated_columns_being_dealloced)
$__internal_2_$__cuda_sm10x_tcgen05_guardrail_trap_unallocated_columns_being_dealloced:
[----:B------:R-:W-:Y:S05]  /*8880*/  BPT.TRAP 0x1 ;  /* 0x000000040000795c */ /* 0x000fea0000300000 */
[----:B------:R-:W-:-:S04]  /*8890*/  HFMA2 R3, -RZ, RZ, 0, 0 ;  /* 0x00000000ff037431 */ /* 0x000fc800000001ff */
[----:B------:R-:W-:Y:S05]  /*88a0*/  RET.REL.NODEC R2 `(_ZN7cutlass13device_kernelINS_4gemm6kernel13GemmUniversalIN4cute5tupleIJiiiiEEENS1_10collective13CollectiveMmaINS1_35MainloopSm100TmaUmmaWarpSpecializedILi3ELi2ELi4ENS5_IJNS4_1CILi1EEESB_SB_EEEEENS5_IJNSA_ILi64EEENSA_ILi128EEENSA_ILi32EEEEEENS_6half_tENS5_IJlSB_lEEESI_SJ_NS4_8TiledMMAINS4_8MMA_AtomIJNS4_20SM100_MMA_F16BF16_SSISI_SI_fLi64ELi128ELNS4_4UMMA5MajorE0ELSO_0ELNSN_7ScaleInE0ELSP_0EEEEEENS4_6LayoutISC_NS5_IJNSA_ILi0EEEST_ST_EEEEENS5_IJNS4_10UnderscoreESW_SW_EEEEENS4_13SM90_TMA_LOADENS4_14ComposedLayoutINS4_7SwizzleILi2ELi4ELi3EEENS4_18smem_ptr_flag_bitsILi16EEENSS_INS5_IJNSA_ILi8EEESG_EEENS5_IJSG_SB_EEEEEEEvNS4_8identityESZ_S19_vS1A_EENS_8epilogue10collective18CollectiveEpilogueINS1C_23Sm100TmaWarpSpecializedILi4ELi2ELi16ELb1ELb0EEEJSH_NS5_IJNSS_ISE_SB_EENSS_ISG_SB_EEEEESI_SJ_SI_SJ_NS1C_6fusion15FusionCallbacksIS1G_NS1K_17LinearCombinationISI_fSI_fLNS_15FloatRoundStyleE2EEESH_S1J_JEEENS4_5SM1004TMEM4LOAD26SM100_TMEM_LOAD_16dp256b4xESZ_S19_NS4_17SM75_U32x4_LDSM_NENS4_14SM90_TMA_STOREES19_NS4_17SM90_U32x4_STSM_NENS4_39AutoVectorizingCopyWithAssumedAlignmentILi128EEEEEEvvEEEEvNT_6ParamsE) ;  /* 0xffffff7402d47950 */ /* 0x000fea0003c3ffff */
.L_x_172:
[----:B------:R-:W-:-:S00]  /*88b0*/  BRA `(.L_x_172) ;  /* 0xfffffffc00fc7947 */ /* 0x000fc0000383ffff */
[----:B------:R-:W-:-:S00]  /*88c0*/  NOP ;  /* 0x0000000000007918 */ /* 0x000fc00000000000 */
        /* <DEDUP_REMOVED lines=11> */
.L_x_173:


//--------------------- .nv.global.init           --------------------------
	.section	.nv.global.init,"aw",@progbits
.nv.global.init:
	.type		$str$27,@object
	.size		$str$27,($str$28 - $str$27)
$str$27:
        /*0000*/ 	.byte	0x28, 0x61, 0x64, 0x64, 0x72, 0x65, 0x73, 0x73, 0x20, 0x26, 0x20, 0x6d, 0x61, 0x73, 0x6b, 0x29
        /*0010*/ 	.byte	0x20, 0x3d, 0x3d, 0x20, 0x30, 0x00
	.type		$str$28,@object
	.size		$str$28,($str$26 - $str$28)
$str$28:
        /*0016*/ 	.byte	0x2f, 0x74, 0x6d, 0x70, 0x2f, 0x63, 0x75, 0x74, 0x6c, 0x61, 0x73, 0x73, 0x5f, 0x73, 0x77, 0x65
        /*0026*/ 	.byte	0x65, 0x70, 0x5f, 0x73, 0x72, 0x63, 0x2f, 0x69, 0x6e, 0x63, 0x6c, 0x75, 0x64, 0x65, 0x2f, 0x63
        /*0036*/ 	.byte	0x75, 0x74, 0x65, 0x2f, 0x70, 0x6f, 0x69, 0x6e, 0x74, 0x65, 0x72, 0x5f, 0x66, 0x6c, 0x61, 0x67
        /*0046*/ 	.byte	0x67, 0x65, 0x64, 0x2e, 0x68, 0x70, 0x70, 0x00
	.type		$str$26,@object
	.size		$str$26,($str$25 - $str$26)
$str$26:
        /*004e*/ 	.byte	0x2f, 0x74, 0x6d, 0x70, 0x2f, 0x63, 0x75, 0x74, 0x6c, 0x61, 0x73, 0x73, 0x5f, 0x73, 0x77, 0x65
        /*005e*/ 	.byte	0x65, 0x70, 0x5f, 0x73, 0x72, 0x63, 0x2f, 0x69, 0x6e, 0x63, 0x6c, 0x75, 0x64, 0x65, 0x2f, 0x63
        /*006e*/ 	.byte	0x75, 0x74, 0x65, 0x2f, 0x61, 0x74, 0x6f, 0x6d, 0x2f, 0x63, 0x6f, 0x70, 0x79, 0x5f, 0x74, 0x72
        /*007e*/ 	.byte	0x61, 0x69, 0x74, 0x73, 0x5f, 0x73, 0x6d, 0x31, 0x30, 0x30, 0x2e, 0x68, 0x70, 0x70, 0x00
	.type		$str$25,@object
	.size		$str$25,(__unnamed_1 - $str$25)
$str$25:
        /*008d*/ 	.byte	0x28, 0x28, 0x75, 0x69, 0x6e, 0x74, 0x33, 0x32, 0x5f, 0x74, 0x28, 0x74, 0x68, 0x72, 0x65, 0x61
        /*009d*/ 	.byte	0x64, 0x49, 0x64, 0x78, 0x2e, 0x78, 0x29, 0x20, 0x2f, 0x20, 0x33, 0x32, 0x29, 0x20, 0x25, 0x20
        /*00ad*/ 	.byte	0x34, 0x29, 0x20, 0x3d, 0x3d, 0x20, 0x28, 0x28, 0x28, 0x74, 0x6d, 0x65, 0x6d, 0x5f, 0x61, 0x64
        /*00bd*/ 	.byte	0x64, 0x72, 0x20, 0x3e, 0x3e, 0x20, 0x31, 0x36, 0x29, 0x20, 0x2f, 0x20, 0x33, 0x32, 0x29, 0x20
        /*00cd*/ 	.byte	0x25, 0x20, 0x34, 0x29, 0x00
	.type		__unnamed_1,@object
	.size		__unnamed_1,(__unnamed_2 - __unnamed_1)
__unnamed_1:
        /*00d2*/ 	.byte	0x61, 0x75, 0x74, 0x6f, 0x20, 0x63, 0x75, 0x74, 0x65, 0x3a, 0x3a, 0x61, 0x73, 0x5f, 0x70, 0x6f
        /* <DEDUP_REMOVED lines=24> */
        /*0262*/ 	.byte	0x3e, 0x3e, 0x3e, 0x5d, 0x00
	.type		__unnamed_2,@object
	.size		__unnamed_2,(.L_2 - __unnamed_2)
__unnamed_2:
        /* <DEDUP_REMOVED lines=46> */
.L_2:


//--------------------- .nv.shared._ZN7cutlass13device_kernelINS_4gemm6kernel13GemmUniversalIN4cute5tupleIJiiiiEEENS1_10collective13CollectiveMmaINS1_35MainloopSm100TmaUmmaWarpSpecializedILi3ELi2ELi4ENS5_IJNS4_1CILi1EEESB_SB_EEEEENS5_IJNSA_ILi64EEENSA_ILi128EEENSA_ILi32EEEEEENS_6half_tENS5_IJlSB_lEEESI_SJ_NS4_8TiledMMAINS4_8MMA_AtomIJNS4_20SM100_MMA_F16BF16_SSISI_SI_fLi64ELi128ELNS4_4UMMA5MajorE0ELSO_0ELNSN_7ScaleInE0ELSP_0EEEEEENS4_6LayoutISC_NS5_IJNSA_ILi0EEEST_ST_EEEEENS5_IJNS4_10UnderscoreESW_SW_EEEEENS4_13SM90_TMA_LOADENS4_14ComposedLayoutINS4_7SwizzleILi2ELi4ELi3EEENS4_18smem_ptr_flag_bitsILi16EEENSS_INS5_IJNSA_ILi8EEESG_EEENS5_IJSG_SB_EEEEEEEvNS4_8identityESZ_S19_vS1A_EENS_8epilogue10collective18CollectiveEpilogueINS1C_23Sm100TmaWarpSpecializedILi4ELi2ELi16ELb1ELb0EEEJSH_NS5_IJNSS_ISE_SB_EENSS_ISG_SB_EEEEESI_SJ_SI_SJ_NS1C_6fusion15FusionCallbacksIS1G_NS1K_17LinearCombinationISI_fSI_fLNS_15FloatRoundStyleE2EEESH_S1J_JEEENS4_5SM1004TMEM4LOAD26SM100_TMEM_LOAD_16dp256b4xESZ_S19_NS4_17SM75_U32x4_LDSM_NENS4_14SM90_TMA_STOREES19_NS4_17SM90_U32x4_STSM_NENS4_39AutoVectorizingCopyWithAssumedAlignmentILi128EEEEEEvvEEEEvNT_6ParamsE --------------------------
	.section	.nv.shared._ZN7cutlass13device_kernelINS_4gemm6kernel13GemmUniversalIN4cute5tupleIJiiiiEEENS1_10collective13CollectiveMmaINS1_35MainloopSm100TmaUmmaWarpSpecializedILi3ELi2ELi4ENS5_IJNS4_1CILi1EEESB_SB_EEEEENS5_IJNSA_ILi64EEENSA_ILi128EEENSA_ILi32EEEEEENS_6half_tENS5_IJlSB_lEEESI_SJ_NS4_8TiledMMAINS4_8MMA_AtomIJNS4_20SM100_MMA_F16BF16_SSISI_SI_fLi64ELi128ELNS4_4UMMA5MajorE0ELSO_0ELNSN_7ScaleInE0ELSP_0EEEEEENS4_6LayoutISC_NS5_IJNSA_ILi0EEEST_ST_EEEEENS5_IJNS4_10UnderscoreESW_SW_EEEEENS4_13SM90_TMA_LOADENS4_14ComposedLayoutINS4_7SwizzleILi2ELi4ELi3EEENS4_18smem_ptr_flag_bitsILi16EEENSS_INS5_IJNSA_ILi8EEESG_EEENS5_IJSG_SB_EEEEEEEvNS4_8identityESZ_S19_vS1A_EENS_8epilogue10collective18CollectiveEpilogueINS1C_23Sm100TmaWarpSpecializedILi4ELi2ELi16ELb1ELb0EEEJSH_NS5_IJNSS_ISE_SB_EENSS_ISG_SB_EEEEESI_SJ_SI_SJ_NS1C_6fusion15FusionCallbacksIS1G_NS1K_17LinearCombinationISI_fSI_fLNS_15FloatRoundStyleE2EEESH_S1J_JEEENS4_5SM1004TMEM4LOAD26SM100_TMEM_LOAD_16dp256b4xESZ_S19_NS4_17SM75_U32x4_LDSM_NENS4_14SM90_TMA_STOREES19_NS4_17SM90_U32x4_STSM_NENS4_39AutoVectorizingCopyWithAssumedAlignmentILi128EEEEEEvvEEEEvNT_6ParamsE,"aw",@nobits
	.sectionflags	@""
	.align	16
	.zero		1024


//--------------------- .nv.shared.reserved.0     --------------------------
	.section	.nv.shared.reserved.0,"aw",@nobits
	.weak		__nv_reservedSMEM_offset_0_alias
	.size		__nv_reservedSMEM_offset_0_alias, 0, 64
	.other		__nv_reservedSMEM_offset_0_alias,@"STO_CUDA_RESERVED_SHARED STV_DEFAULT"
__nv_reservedSMEM_offset_0_alias:
	.zero		0
.nv.shared.reserved.0:
	.zero		64
	.weak		__nv_reservedSMEM_tcgen05_partition
	.type		__nv_reservedSMEM_tcgen05_partition,@object
	.size		__nv_reservedSMEM_tcgen05_partition,(.L_0 - __nv_reservedSMEM_tcgen05_partition)
__nv_reservedSMEM_tcgen05_partition:
	.zero		32
.L_0:


//--------------------- .nv.global                --------------------------
	.section	.nv.global,"aw",@nobits
.nv.global:
	.type		_ZN39_INTERNAL_937720a3_4_k_cu_48c2eeb2_61784cute1_E,@object
	.size		_ZN39_INTERNAL_937720a3_4_k_cu_48c2eeb2_61784cute1_E,(_ZN39_INTERNAL_937720a3_4_k_cu_48c2eeb2_61784cuda3std3__45__cpo6cbeginE - _ZN39_INTERNAL_937720a3_4_k_cu_48c2eeb2_61784cute1_E)
_ZN39_INTERNAL_937720a3_4_k_cu_48c2eeb2_61784cute1_E:
	.zero		1
	.type		_ZN39_INTERNAL_937720a3_4_k_cu_48c2eeb2_61784cuda3std3__45__cpo6cbeginE,@object
	.size		_ZN39_INTERNAL_937720a3_4_k_cu_48c2eeb2_61784cuda3std3__45__cpo6cbeginE,(_ZN39_INTERNAL_937720a3_4_k_cu_48c2eeb2_61784cuda3std3__48in_placeE - _ZN39_INTERNAL_937720a3_4_k_cu_48c2eeb2_61784cuda3std3__45__cpo6cbeginE)
_ZN39_INTERNAL_937720a3_4_k_cu_48c2eeb2_61784cuda3std3__45__cpo6cbeginE:
	.zero		1
	.type		_ZN39_INTERNAL_937720a3_4_k_cu_48c2eeb2_61784cuda3std3__48in_placeE,@object
	.size		_ZN39_INTERNAL_937720a3_4_k_cu_48c2eeb2_61784cuda3std3__48in_placeE,(_ZN39_INTERNAL_937720a3_4_k_cu_48c2eeb2_61784cuda3std6ranges3__45__cpo9iter_moveE - _ZN39_INTERNAL_937720a3_4_k_cu_48c2eeb2_61784cuda3std3__48in_placeE)
_ZN39_INTERNAL_937720a3_4_k_cu_48c2eeb2_61784cuda3std3__48in_placeE:
	.zero		1
	.type		_ZN39_INTERNAL_937720a3_4_k_cu_48c2eeb2_61784cuda3std6ranges3__45__cpo9iter_moveE,@object
	.size		_ZN39_INTERNAL_937720a3_4_k_cu_48c2eeb2_61784cuda3std6ranges3__45__cpo9iter_moveE,(_ZN39_INTERNAL_937720a3_4_k_cu_48c2eeb2_61784cuda3std3__45__cpo5beginE - _ZN39_INTERNAL_937720a3_4_k_cu_48c2eeb2_61784cuda3std6ranges3__45__cpo9iter_moveE)
_ZN39_INTERNAL_937720a3_4_k_cu_48c2eeb2_61784cuda3std6ranges3__45__cpo9iter_moveE:
	.zero		1
	.type		_ZN39_INTERNAL_937720a3_4_k_cu_48c2eeb2_61784cuda3std3__45__cpo5beginE,@object
	.size		_ZN39_INTERNAL_937720a3_4_k_cu_48c2eeb2_61784cuda3std3__45__cpo5beginE,(_ZN39_INTERNAL_937720a3_4_k_cu_48c2eeb2_61784cuda3std3__441_GLOBAL__N__937720a3_4_k_cu_48c2eeb2_61786ignoreE - _ZN39_INTERNAL_937720a3_4_k_cu_48c2eeb2_61784cuda3std3__45__cpo5beginE)
_ZN39_INTERNAL_937720a3_4_k_cu_48c2eeb2_61784cuda3std3__45__cpo5beginE:
	.zero		1
	.type		_ZN39_INTERNAL_937720a3_4_k_cu_48c2eeb2_61784cuda3std3__441_GLOBAL__N__937720a3_4_k_cu_48c2eeb2_61786ignoreE,@object
	.size		_ZN39_INTERNAL_937720a3_4_k_cu_48c2eeb2_61784cuda3std3__441_GLOBAL__N__937720a3_4_k_cu_48c2eeb2_61786ignoreE,(_ZN39_INTERNAL_937720a3_4_k_cu_48c2eeb2_61784cute7productE - _ZN39_INTERNAL_937720a3_4_k_cu_48c2eeb2_61784cuda3std3__441_GLOBAL__N__937720a3_4_k_cu_48c2eeb2_61786ignoreE)
_ZN39_INTERNAL_937720a3_4_k_cu_48c2eeb2_61784cuda3std3__441_GLOBAL__N__937720a3_4_k_cu_48c2eeb2_61786ignoreE:
	.zero		1
	.type		_ZN39_INTERNAL_937720a3_4_k_cu_48c2eeb2_61784cute7productE,@object
	.size		_ZN39_INTERNAL_937720a3_4_k_cu_48c2eeb2_61784cute7productE,(_ZN39_INTERNAL_937720a3_4_k_cu_48c2eeb2_61784cuda3std3__45__cpo3endE - _ZN39_INTERNAL_937720a3_4_k_cu_48c2eeb2_61784cute7productE)
_ZN39_INTERNAL_937720a3_4_k_cu_48c2eeb2_61784cute7productE:
	.zero		1
	.type		_ZN39_INTERNAL_937720a3_4_k_cu_48c2eeb2_61784cuda3std3__45__cpo3endE,@object
	.size		_ZN39_INTERNAL_937720a3_4_k_cu_48c2eeb2_61784cuda3std3__45__cpo3endE,(_ZN39_INTERNAL_937720a3_4_k_cu_48c2eeb2_61784cuda3std3__419piecewise_constructE - _ZN39_INTERNAL_937720a3_4_k_cu_48c2eeb2_61784cuda3std3__45__cpo3endE)
_ZN39_INTERNAL_937720a3_4_k_cu_48c2eeb2_61784cuda3std3__45__cpo3endE:
	.zero		1
	.type		_ZN39_INTERNAL_937720a3_4_k_cu_48c2eeb2_61784cuda3std3__419piecewise_constructE,@object
	.size		_ZN39_INTERNAL_937720a3_4_k_cu_48c2eeb2_61784cuda3std3__419piecewise_constructE,(_ZN39_INTERNAL_937720a3_4_k_cu_48c2eeb2_61784cuda3std3__45__cpo4cendE - _ZN39_INTERNAL_937720a3_4_k_cu_48c2eeb2_61784cuda3std3__419piecewise_constructE)
_ZN39_INTERNAL_937720a3_4_k_cu_48c2eeb2_61784cuda3std3__419piecewise_constructE:
	.zero		1
	.type		_ZN39_INTERNAL_937720a3_4_k_cu_48c2eeb2_61784cuda3std3__45__cpo4cendE,@object
	.size		_ZN39_INTERNAL_937720a3_4_k_cu_48c2eeb2_61784cuda3std3__45__cpo4cendE,(_ZN39_INTERNAL_937720a3_4_k_cu_48c2eeb2_61784cuda3std6ranges3__45__cpo4swapE - _ZN39_INTERNAL_937720a3_4_k_cu_48c2eeb2_61784cuda3std3__45__cpo4cendE)
_ZN39_INTERNAL_937720a3_4_k_cu_48c2eeb2_61784cuda3std3__45__cpo4cendE:
	.zero		1
	.type		_ZN39_INTERNAL_937720a3_4_k_cu_48c2eeb2_61784cuda3std6ranges3__45__cpo4swapE,@object
	.size		_ZN39_INTERNAL_937720a3_4_k_cu_48c2eeb2_61784cuda3std6ranges3__45__cpo4swapE,(.L_10 - _ZN39_INTERNAL_937720a3_4_k_cu_48c2eeb2_61784cuda3std6ranges3__45__cpo4swapE)
_ZN39_INTERNAL_937720a3_4_k_cu_48c2eeb2_61784cuda3std6ranges3__45__cpo4swapE:
	.zero		1
.L_10:


//--------------------- .nv.constant0._ZN7cutlass13device_kernelINS_4gemm6kernel13GemmUniversalIN4cute5tupleIJiiiiEEENS1_10collective13CollectiveMmaINS1_35MainloopSm100TmaUmmaWarpSpecializedILi3ELi2ELi4ENS5_IJNS4_1CILi1EEESB_SB_EEEEENS5_IJNSA_ILi64EEENSA_ILi128EEENSA_ILi32EEEEEENS_6half_tENS5_IJlSB_lEEESI_SJ_NS4_8TiledMMAINS4_8MMA_AtomIJNS4_20SM100_MMA_F16BF16_SSISI_SI_fLi64ELi128ELNS4_4UMMA5MajorE0ELSO_0ELNSN_7ScaleInE0ELSP_0EEEEEENS4_6LayoutISC_NS5_IJNSA_ILi0EEEST_ST_EEEEENS5_IJNS4_10UnderscoreESW_SW_EEEEENS4_13SM90_TMA_LOADENS4_14ComposedLayoutINS4_7SwizzleILi2ELi4ELi3EEENS4_18smem_ptr_flag_bitsILi16EEENSS_INS5_IJNSA_ILi8EEESG_EEENS5_IJSG_SB_EEEEEEEvNS4_8identityESZ_S19_vS1A_EENS_8epilogue10collective18CollectiveEpilogueINS1C_23Sm100TmaWarpSpecializedILi4ELi2ELi16ELb1ELb0EEEJSH_NS5_IJNSS_ISE_SB_EENSS_ISG_SB_EEEEESI_SJ_SI_SJ_NS1C_6fusion15FusionCallbacksIS1G_NS1K_17LinearCombinationISI_fSI_fLNS_15FloatRoundStyleE2EEESH_S1J_JEEENS4_5SM1004TMEM4LOAD26SM100_TMEM_LOAD_16dp256b4xESZ_S19_NS4_17SM75_U32x4_LDSM_NENS4_14SM90_TMA_STOREES19_NS4_17SM90_U32x4_STSM_NENS4_39AutoVectorizingCopyWithAssumedAlignmentILi128EEEEEEvvEEEEvNT_6ParamsE --------------------------
	.section	.nv.constant0._ZN7cutlass13device_kernelINS_4gemm6kernel13GemmUniversalIN4cute5tupleIJiiiiEEENS1_10collective13CollectiveMmaINS1_35MainloopSm100TmaUmmaWarpSpecializedILi3ELi2ELi4ENS5_IJNS4_1CILi1EEESB_SB_EEEEENS5_IJNSA_ILi64EEENSA_ILi128EEENSA_ILi32EEEEEENS_6half_tENS5_IJlSB_lEEESI_SJ_NS4_8TiledMMAINS4_8MMA_AtomIJNS4_20SM100_MMA_F16BF16_SSISI_SI_fLi64ELi128ELNS4_4UMMA5MajorE0ELSO_0ELNSN_7ScaleInE0ELSP_0EEEEEENS4_6LayoutISC_NS5_IJNSA_ILi0EEEST_ST_EEEEENS5_IJNS4_10UnderscoreESW_SW_EEEEENS4_13SM90_TMA_LOADENS4_14ComposedLayoutINS4_7SwizzleILi2ELi4ELi3EEENS4_18smem_ptr_flag_bitsILi16EEENSS_INS5_IJNSA_ILi8EEESG_EEENS5_IJSG_SB_EEEEEEEvNS4_8identityESZ_S19_vS1A_EENS_8epilogue10collective18CollectiveEpilogueINS1C_23Sm100TmaWarpSpecializedILi4ELi2ELi16ELb1ELb0EEEJSH_NS5_IJNSS_ISE_SB_EENSS_ISG_SB_EEEEESI_SJ_SI_SJ_NS1C_6fusion15FusionCallbacksIS1G_NS1K_17LinearCombinationISI_fSI_fLNS_15FloatRoundStyleE2EEESH_S1J_JEEENS4_5SM1004TMEM4LOAD26SM100_TMEM_LOAD_16dp256b4xESZ_S19_NS4_17SM75_U32x4_LDSM_NENS4_14SM90_TMA_STOREES19_NS4_17SM90_U32x4_STSM_NENS4_39AutoVectorizingCopyWithAssumedAlignmentILi128EEEEEEvvEEEEvNT_6ParamsE,"a",@progbits
	.sectionflags	@""
	.align	4
.nv.constant0._ZN7cutlass13device_kernelINS_4gemm6kernel13GemmUniversalIN4cute5tupleIJiiiiEEENS1_10collective13CollectiveMmaINS1_35MainloopSm100TmaUmmaWarpSpecializedILi3ELi2ELi4ENS5_IJNS4_1CILi1EEESB_SB_EEEEENS5_IJNSA_ILi64EEENSA_ILi128EEENSA_ILi32EEEEEENS_6half_tENS5_IJlSB_lEEESI_SJ_NS4_8TiledMMAINS4_8MMA_AtomIJNS4_20SM100_MMA_F16BF16_SSISI_SI_fLi64ELi128ELNS4_4UMMA5MajorE0ELSO_0ELNSN_7ScaleInE0ELSP_0EEEEEENS4_6LayoutISC_NS5_IJNSA_ILi0EEEST_ST_EEEEENS5_IJNS4_10UnderscoreESW_SW_EEEEENS4_13SM90_TMA_LOADENS4_14ComposedLayoutINS4_7SwizzleILi2ELi4ELi3EEENS4_18smem_ptr_flag_bitsILi16EEENSS_INS5_IJNSA_ILi8EEESG_EEENS5_IJSG_SB_EEEEEEEvNS4_8identityESZ_S19_vS1A_EENS_8epilogue10collective18CollectiveEpilogueINS1C_23Sm100TmaWarpSpecializedILi4ELi2ELi16ELb1ELb0EEEJSH_NS5_IJNSS_ISE_SB_EENSS_ISG_SB_EEEEESI_SJ_SI_SJ_NS1C_6fusion15FusionCallbacksIS1G_NS1K_17LinearCombinationISI_fSI_fLNS_15FloatRoundStyleE2EEESH_S1J_JEEENS4_5SM1004TMEM4LOAD26SM100_TMEM_LOAD_16dp256b4xESZ_S19_NS4_17SM75_U32x4_LDSM_NENS4_14SM90_TMA_STOREES19_NS4_17SM90_U32x4_STSM_NENS4_39AutoVectorizingCopyWithAssumedAlignmentILi128EEEEEEvvEEEEvNT_6ParamsE:
	.zero		2944


//--------------------- SYMBOLS --------------------------

	.type		.nv.reservedSmem.offset0,@object
	.size		.nv.reservedSmem.offset0,0x4
	.type		.nv.reservedSmem.cap,@object
	.size		.nv.reservedSmem.cap,0x4
	.type		__assertfail,@function
